//
// Generated by NVIDIA NVVM Compiler
//
// Compiler Build ID: CL-36424714
// Cuda compilation tools, release 13.0, V13.0.88
// Based on NVVM 20.0.0
//

.version 9.0
.target sm_100
.address_size 64

	// .globl	_Z18bit_to_pauli_basisPdjj
.extern .shared .align 16 .b8 ptm[];
.extern .shared .align 16 .b8 s_diag[];

.visible .entry _Z18bit_to_pauli_basisPdjj(
	.param .u64 .ptr .align 1 _Z18bit_to_pauli_basisPdjj_param_0,
	.param .u32 _Z18bit_to_pauli_basisPdjj_param_1,
	.param .u32 _Z18bit_to_pauli_basisPdjj_param_2
)
{
	.reg .pred 	%p<10>;
	.reg .b32 	%r<32>;
	.reg .b64 	%rd<7>;
	.reg .b64 	%fd<13>;

	ld.param.u64 	%rd3, [_Z18bit_to_pauli_basisPdjj_param_0];
	ld.param.u32 	%r3, [_Z18bit_to_pauli_basisPdjj_param_1];
	ld.param.u32 	%r4, [_Z18bit_to_pauli_basisPdjj_param_2];
	mov.u32 	%r5, %ctaid.x;
	mov.u32 	%r6, %ntid.x;
	mov.u32 	%r7, %tid.x;
	mad.lo.s32 	%r1, %r5, %r6, %r7;
	mov.u32 	%r8, %ctaid.y;
	mov.u32 	%r9, %ntid.y;
	mov.u32 	%r10, %tid.y;
	mad.lo.s32 	%r11, %r8, %r9, %r10;
	mov.b32 	%r12, 1;
	shl.b32 	%r13, %r12, %r4;
	setp.ge.s32 	%p1, %r1, %r13;
	setp.ge.u32 	%p2, %r11, %r13;
	or.pred  	%p3, %p1, %p2;
	@%p3 bra 	$L__BB0_5;
	cvta.to.global.u64 	%rd4, %rd3;
	or.b32  	%r15, %r3, %r1;
	shl.b32 	%r16, %r15, %r4;
	not.b32 	%r17, %r3;
	and.b32  	%r18, %r11, %r17;
	or.b32  	%r19, %r16, %r18;
	shl.b32 	%r20, %r19, 1;
	and.b32  	%r21, %r1, %r17;
	shl.b32 	%r22, %r21, %r4;
	or.b32  	%r23, %r11, %r22;
	or.b32  	%r24, %r23, %r3;
	shl.b32 	%r25, %r24, 1;
	and.b32  	%r26, %r3, %r1;
	setp.eq.s32 	%p4, %r26, 0;
	not.b32 	%r27, %r11;
	and.b32  	%r28, %r3, %r27;
	setp.eq.s32 	%p5, %r28, 0;
	mul.wide.s32 	%rd5, %r20, 8;
	add.s64 	%rd1, %rd4, %rd5;
	mul.wide.s32 	%rd6, %r25, 8;
	add.s64 	%rd2, %rd4, %rd6;
	or.pred  	%p6, %p4, %p5;
	@%p6 bra 	$L__BB0_3;
	ld.global.f64 	%fd1, [%rd1];
	ld.global.f64 	%fd2, [%rd2];
	add.f64 	%fd3, %fd1, %fd2;
	mul.f64 	%fd4, %fd3, 0d3FE6A09E667F3BCD;
	st.global.f64 	[%rd1], %fd4;
	sub.f64 	%fd5, %fd1, %fd2;
	mul.f64 	%fd6, %fd5, 0d3FE6A09E667F3BCD;
	st.global.f64 	[%rd2], %fd6;
$L__BB0_3:
	not.b32 	%r29, %r1;
	and.b32  	%r30, %r3, %r29;
	setp.eq.s32 	%p7, %r30, 0;
	and.b32  	%r31, %r3, %r11;
	setp.eq.s32 	%p8, %r31, 0;
	or.pred  	%p9, %p7, %p8;
	@%p9 bra 	$L__BB0_5;
	ld.global.f64 	%fd7, [%rd1+8];
	ld.global.f64 	%fd8, [%rd2+8];
	add.f64 	%fd9, %fd7, %fd8;
	mul.f64 	%fd10, %fd9, 0d3FE6A09E667F3BCD;
	st.global.f64 	[%rd1+8], %fd10;
	sub.f64 	%fd11, %fd7, %fd8;
	mul.f64 	%fd12, %fd11, 0d3FE6A09E667F3BCD;
	st.global.f64 	[%rd2+8], %fd12;
$L__BB0_5:
	ret;

}
	// .globl	_Z15pauli_reshufflePdS_jj
.visible .entry _Z15pauli_reshufflePdS_jj(
	.param .u64 .ptr .align 1 _Z15pauli_reshufflePdS_jj_param_0,
	.param .u64 .ptr .align 1 _Z15pauli_reshufflePdS_jj_param_1,
	.param .u32 _Z15pauli_reshufflePdS_jj_param_2,
	.param .u32 _Z15pauli_reshufflePdS_jj_param_3
)
{
	.reg .pred 	%p<5>;
	.reg .b32 	%r<123>;
	.reg .b64 	%rd<13>;
	.reg .b64 	%fd<3>;

	ld.param.u64 	%rd3, [_Z15pauli_reshufflePdS_jj_param_0];
	ld.param.u64 	%rd4, [_Z15pauli_reshufflePdS_jj_param_1];
	ld.param.u32 	%r5, [_Z15pauli_reshufflePdS_jj_param_2];
	ld.param.u32 	%r6, [_Z15pauli_reshufflePdS_jj_param_3];
	cvta.to.global.u64 	%rd1, %rd3;
	cvta.to.global.u64 	%rd2, %rd4;
	mov.u32 	%r7, %ctaid.x;
	mov.u32 	%r8, %ntid.x;
	mov.u32 	%r9, %tid.x;
	mad.lo.s32 	%r1, %r7, %r8, %r9;
	mov.u32 	%r10, %ctaid.y;
	mov.u32 	%r11, %ntid.y;
	mov.u32 	%r12, %tid.y;
	mad.lo.s32 	%r13, %r10, %r11, %r12;
	mov.b32 	%r14, 1;
	shl.b32 	%r15, %r14, %r5;
	setp.ge.s32 	%p1, %r1, %r15;
	setp.ge.u32 	%p2, %r13, %r15;
	or.pred  	%p3, %p1, %p2;
	@%p3 bra 	$L__BB1_4;
	not.b32 	%r17, %r1;
	and.b32  	%r18, %r13, %r17;
	shr.u32 	%r19, %r18, 1;
	xor.b32  	%r20, %r19, %r18;
	shr.u32 	%r21, %r20, 2;
	xor.b32  	%r22, %r21, %r20;
	and.b32  	%r23, %r22, 286331153;
	mul.lo.s32 	%r24, %r23, 286331153;
	shr.u32 	%r25, %r24, 28;
	and.b32  	%r26, %r25, 1;
	shl.b32 	%r27, %r1, %r5;
	or.b32  	%r28, %r27, %r13;
	shl.b32 	%r29, %r28, 1;
	or.b32  	%r3, %r26, %r29;
	and.b32  	%r30, %r1, 1;
	shl.b32 	%r31, %r13, 1;
	and.b32  	%r32, %r31, 2;
	or.b32  	%r33, %r32, %r30;
	shl.b32 	%r34, %r1, 1;
	and.b32  	%r35, %r34, 4;
	shl.b32 	%r36, %r13, 2;
	and.b32  	%r37, %r36, 8;
	or.b32  	%r38, %r37, %r33;
	or.b32  	%r39, %r38, %r35;
	shl.b32 	%r40, %r1, 2;
	and.b32  	%r41, %r40, 16;
	shl.b32 	%r42, %r13, 3;
	and.b32  	%r43, %r42, 32;
	or.b32  	%r44, %r43, %r39;
	or.b32  	%r45, %r44, %r41;
	shl.b32 	%r46, %r1, 3;
	and.b32  	%r47, %r46, 64;
	shl.b32 	%r48, %r13, 4;
	and.b32  	%r49, %r48, 128;
	or.b32  	%r50, %r49, %r45;
	or.b32  	%r51, %r50, %r47;
	shl.b32 	%r52, %r1, 4;
	and.b32  	%r53, %r52, 256;
	shl.b32 	%r54, %r13, 5;
	and.b32  	%r55, %r54, 512;
	or.b32  	%r56, %r55, %r51;
	or.b32  	%r57, %r56, %r53;
	shl.b32 	%r58, %r1, 5;
	and.b32  	%r59, %r58, 1024;
	shl.b32 	%r60, %r13, 6;
	and.b32  	%r61, %r60, 2048;
	or.b32  	%r62, %r61, %r57;
	or.b32  	%r63, %r62, %r59;
	shl.b32 	%r64, %r1, 6;
	and.b32  	%r65, %r64, 4096;
	shl.b32 	%r66, %r13, 7;
	and.b32  	%r67, %r66, 8192;
	or.b32  	%r68, %r67, %r63;
	or.b32  	%r69, %r68, %r65;
	shl.b32 	%r70, %r1, 7;
	and.b32  	%r71, %r70, 16384;
	shl.b32 	%r72, %r13, 8;
	and.b32  	%r73, %r72, 32768;
	or.b32  	%r74, %r73, %r69;
	or.b32  	%r75, %r74, %r71;
	shl.b32 	%r76, %r1, 8;
	and.b32  	%r77, %r76, 65536;
	shl.b32 	%r78, %r13, 9;
	and.b32  	%r79, %r78, 131072;
	or.b32  	%r80, %r79, %r75;
	or.b32  	%r81, %r80, %r77;
	shl.b32 	%r82, %r1, 9;
	and.b32  	%r83, %r82, 262144;
	shl.b32 	%r84, %r13, 10;
	and.b32  	%r85, %r84, 524288;
	or.b32  	%r86, %r85, %r81;
	or.b32  	%r87, %r86, %r83;
	shl.b32 	%r88, %r1, 10;
	and.b32  	%r89, %r88, 1048576;
	shl.b32 	%r90, %r13, 11;
	and.b32  	%r91, %r90, 2097152;
	or.b32  	%r92, %r91, %r87;
	or.b32  	%r93, %r92, %r89;
	shl.b32 	%r94, %r1, 11;
	and.b32  	%r95, %r94, 4194304;
	shl.b32 	%r96, %r13, 12;
	and.b32  	%r97, %r96, 8388608;
	or.b32  	%r98, %r97, %r93;
	or.b32  	%r99, %r98, %r95;
	shl.b32 	%r100, %r1, 12;
	and.b32  	%r101, %r100, 16777216;
	shl.b32 	%r102, %r13, 13;
	and.b32  	%r103, %r102, 33554432;
	or.b32  	%r104, %r103, %r99;
	or.b32  	%r105, %r104, %r101;
	shl.b32 	%r106, %r1, 13;
	and.b32  	%r107, %r106, 67108864;
	shl.b32 	%r108, %r13, 14;
	and.b32  	%r109, %r108, 134217728;
	or.b32  	%r110, %r109, %r105;
	or.b32  	%r111, %r110, %r107;
	shl.b32 	%r112, %r1, 14;
	and.b32  	%r113, %r112, 268435456;
	shl.b32 	%r114, %r13, 15;
	and.b32  	%r115, %r114, 536870912;
	or.b32  	%r116, %r115, %r111;
	or.b32  	%r117, %r116, %r113;
	shl.b32 	%r118, %r1, 15;
	and.b32  	%r119, %r118, 1073741824;
	shl.b32 	%r120, %r13, 16;
	and.b32  	%r121, %r120, -2147483648;
	or.b32  	%r122, %r121, %r117;
	or.b32  	%r4, %r122, %r119;
	setp.ne.s32 	%p4, %r6, 0;
	@%p4 bra 	$L__BB1_3;
	mul.wide.u32 	%rd9, %r3, 8;
	add.s64 	%rd10, %rd1, %rd9;
	ld.global.f64 	%fd2, [%rd10];
	mul.wide.u32 	%rd11, %r4, 8;
	add.s64 	%rd12, %rd2, %rd11;
	st.global.f64 	[%rd12], %fd2;
	bra.uni 	$L__BB1_4;
$L__BB1_3:
	mul.wide.u32 	%rd5, %r4, 8;
	add.s64 	%rd6, %rd2, %rd5;
	ld.global.f64 	%fd1, [%rd6];
	mul.wide.u32 	%rd7, %r3, 8;
	add.s64 	%rd8, %rd1, %rd7;
	st.global.f64 	[%rd8], %fd1;
$L__BB1_4:
	ret;

}
	// .globl	_Z6cphasePdjjj
.visible .entry _Z6cphasePdjjj(
	.param .u64 .ptr .align 1 _Z6cphasePdjjj_param_0,
	.param .u32 _Z6cphasePdjjj_param_1,
	.param .u32 _Z6cphasePdjjj_param_2,
	.param .u32 _Z6cphasePdjjj_param_3
)
{
	.reg .pred 	%p<11>;
	.reg .b32 	%r<23>;
	.reg .b64 	%rd<7>;
	.reg .b64 	%fd<9>;

	ld.param.u64 	%rd3, [_Z6cphasePdjjj_param_0];
	ld.param.u32 	%r6, [_Z6cphasePdjjj_param_1];
	ld.param.u32 	%r7, [_Z6cphasePdjjj_param_2];
	ld.param.u32 	%r8, [_Z6cphasePdjjj_param_3];
	cvta.to.global.u64 	%rd1, %rd3;
	mov.u32 	%r9, %ctaid.x;
	mov.u32 	%r10, %ntid.x;
	mov.u32 	%r11, %tid.x;
	mad.lo.s32 	%r1, %r9, %r10, %r11;
	shl.b32 	%r12, %r8, 1;
	shr.u32 	%r13, %r1, %r12;
	setp.ne.s32 	%p1, %r13, 0;
	@%p1 bra 	$L__BB2_7;
	shl.b32 	%r2, %r6, 1;
	shr.u32 	%r14, %r1, %r2;
	and.b32  	%r3, %r14, 3;
	shl.b32 	%r4, %r7, 1;
	shr.u32 	%r15, %r1, %r4;
	and.b32  	%r5, %r15, 3;
	setp.ne.s32 	%p2, %r3, 3;
	setp.eq.s32 	%p3, %r5, 0;
	mul.wide.u32 	%rd4, %r1, 8;
	add.s64 	%rd2, %rd1, %rd4;
	or.pred  	%p4, %p2, %p3;
	@%p4 bra 	$L__BB2_3;
	ld.global.f64 	%fd1, [%rd2];
	neg.f64 	%fd2, %fd1;
	st.global.f64 	[%rd2], %fd2;
$L__BB2_3:
	setp.ne.s32 	%p5, %r5, 3;
	setp.eq.s32 	%p6, %r3, 0;
	or.pred  	%p7, %p6, %p5;
	@%p7 bra 	$L__BB2_5;
	ld.global.f64 	%fd7, [%rd2];
	neg.f64 	%fd8, %fd7;
	st.global.f64 	[%rd2], %fd8;
	bra.uni 	$L__BB2_7;
$L__BB2_5:
	setp.ne.s32 	%p8, %r5, 1;
	add.s32 	%r17, %r3, -1;
	setp.gt.u32 	%p9, %r17, 1;
	or.pred  	%p10, %p8, %p9;
	@%p10 bra 	$L__BB2_7;
	mov.b32 	%r18, 3;
	shl.b32 	%r19, %r18, %r2;
	shl.b32 	%r20, %r18, %r4;
	or.b32  	%r21, %r20, %r19;
	xor.b32  	%r22, %r21, %r1;
	ld.global.f64 	%fd3, [%rd2];
	neg.f64 	%fd4, %fd3;
	mul.wide.u32 	%rd5, %r22, 8;
	add.s64 	%rd6, %rd1, %rd5;
	ld.global.f64 	%fd5, [%rd6];
	neg.f64 	%fd6, %fd5;
	st.global.f64 	[%rd6], %fd4;
	st.global.f64 	[%rd2], %fd6;
$L__BB2_7:
	ret;

}
	// .globl	_Z16single_qubit_ptmPdS_jj
.visible .entry _Z16single_qubit_ptmPdS_jj(
	.param .u64 .ptr .align 1 _Z16single_qubit_ptmPdS_jj_param_0,
	.param .u64 .ptr .align 1 _Z16single_qubit_ptmPdS_jj_param_1,
	.param .u32 _Z16single_qubit_ptmPdS_jj_param_2,
	.param .u32 _Z16single_qubit_ptmPdS_jj_param_3
)
{
	.reg .pred 	%p<4>;
	.reg .b32 	%r<34>;
	.reg .b64 	%rd<9>;
	.reg .b64 	%fd<18>;

	ld.param.u64 	%rd2, [_Z16single_qubit_ptmPdS_jj_param_0];
	ld.param.u64 	%rd3, [_Z16single_qubit_ptmPdS_jj_param_1];
	ld.param.u32 	%r5, [_Z16single_qubit_ptmPdS_jj_param_2];
	ld.param.u32 	%r6, [_Z16single_qubit_ptmPdS_jj_param_3];
	mov.u32 	%r1, %tid.x;
	mov.u32 	%r7, %ctaid.x;
	mov.u32 	%r8, %ntid.x;
	mul.lo.s32 	%r2, %r7, %r8;
	add.s32 	%r9, %r2, %r1;
	shl.b32 	%r10, %r6, 1;
	shr.u32 	%r11, %r9, %r10;
	setp.ne.s32 	%p1, %r11, 0;
	@%p1 bra 	$L__BB3_6;
	cvta.to.global.u64 	%rd4, %rd3;
	shl.b32 	%r12, %r5, 1;
	add.s32 	%r13, %r12, 2;
	mov.b32 	%r14, -1;
	shl.b32 	%r15, %r14, %r13;
	not.b32 	%r16, %r15;
	or.b32  	%r17, %r2, %r1;
	and.b32  	%r18, %r16, %r17;
	and.b32  	%r19, %r15, %r17;
	and.b32  	%r20, %r17, 3;
	shl.b32 	%r21, %r20, %r12;
	or.b32  	%r22, %r19, %r21;
	and.b32  	%r23, %r18, 1073741820;
	shr.u32 	%r24, %r23, 2;
	or.b32  	%r3, %r22, %r24;
	setp.gt.u32 	%p2, %r1, 15;
	mul.wide.u32 	%rd5, %r1, 8;
	add.s64 	%rd1, %rd4, %rd5;
	shl.b32 	%r25, %r1, 3;
	mov.u32 	%r26, ptm;
	add.s32 	%r4, %r26, %r25;
	@%p2 bra 	$L__BB3_3;
	ld.global.f64 	%fd1, [%rd1];
	st.shared.f64 	[%r4], %fd1;
$L__BB3_3:
	setp.gt.u32 	%p3, %r6, 1;
	@%p3 bra 	$L__BB3_5;
	ld.global.f64 	%fd2, [%rd1+32];
	st.shared.f64 	[%r4+32], %fd2;
	ld.global.f64 	%fd3, [%rd1+64];
	st.shared.f64 	[%r4+64], %fd3;
	ld.global.f64 	%fd4, [%rd1+96];
	st.shared.f64 	[%r4+96], %fd4;
$L__BB3_5:
	cvta.to.global.u64 	%rd6, %rd2;
	mul.wide.s32 	%rd7, %r3, 8;
	add.s64 	%rd8, %rd6, %rd7;
	ld.global.f64 	%fd5, [%rd8];
	st.shared.f64 	[%r4+128], %fd5;
	bar.sync 	0;
	shl.b32 	%r27, %r1, 5;
	and.b32  	%r28, %r27, 96;
	add.s32 	%r30, %r26, %r28;
	ld.shared.v2.f64 	{%fd6, %fd7}, [%r30];
	and.b32  	%r32, %r25, 8160;
	add.s32 	%r33, %r26, %r32;
	ld.shared.v2.f64 	{%fd8, %fd9}, [%r33+128];
	fma.rn.f64 	%fd10, %fd6, %fd8, 0d0000000000000000;
	fma.rn.f64 	%fd11, %fd7, %fd9, %fd10;
	ld.shared.v2.f64 	{%fd12, %fd13}, [%r30+16];
	ld.shared.v2.f64 	{%fd14, %fd15}, [%r33+144];
	fma.rn.f64 	%fd16, %fd12, %fd14, %fd11;
	fma.rn.f64 	%fd17, %fd13, %fd15, %fd16;
	bar.sync 	0;
	st.global.f64 	[%rd8], %fd17;
$L__BB3_6:
	ret;

}
	// .globl	_Z9dm_reducePdjS_S_j
.visible .entry _Z9dm_reducePdjS_S_j(
	.param .u64 .ptr .align 1 _Z9dm_reducePdjS_S_j_param_0,
	.param .u32 _Z9dm_reducePdjS_S_j_param_1,
	.param .u64 .ptr .align 1 _Z9dm_reducePdjS_S_j_param_2,
	.param .u64 .ptr .align 1 _Z9dm_reducePdjS_S_j_param_3,
	.param .u32 _Z9dm_reducePdjS_S_j_param_4
)
{
	.reg .pred 	%p<4>;
	.reg .b32 	%r<26>;
	.reg .b64 	%rd<15>;
	.reg .b64 	%fd<3>;

	ld.param.u64 	%rd4, [_Z9dm_reducePdjS_S_j_param_0];
	ld.param.u32 	%r4, [_Z9dm_reducePdjS_S_j_param_1];
	ld.param.u64 	%rd2, [_Z9dm_reducePdjS_S_j_param_2];
	ld.param.u64 	%rd3, [_Z9dm_reducePdjS_S_j_param_3];
	ld.param.u32 	%r5, [_Z9dm_reducePdjS_S_j_param_4];
	cvta.to.global.u64 	%rd1, %rd4;
	mov.u32 	%r6, %ctaid.x;
	mov.u32 	%r7, %ntid.x;
	mov.u32 	%r8, %tid.x;
	mad.lo.s32 	%r1, %r6, %r7, %r8;
	shl.b32 	%r9, %r5, 1;
	mov.b32 	%r10, 1;
	shl.b32 	%r11, %r10, %r9;
	setp.ge.s32 	%p1, %r1, %r11;
	@%p1 bra 	$L__BB4_5;
	shl.b32 	%r13, %r4, 1;
	mov.b32 	%r14, -1;
	shl.b32 	%r15, %r14, %r13;
	not.b32 	%r2, %r15;
	mov.b32 	%r16, -4;
	shl.b32 	%r3, %r16, %r13;
	shr.s32 	%r17, %r1, %r13;
	and.b32  	%r12, %r17, 3;
	setp.eq.s32 	%p2, %r12, 3;
	@%p2 bra 	$L__BB4_4;
	setp.ne.s32 	%p3, %r12, 0;
	@%p3 bra 	$L__BB4_5;
	mul.wide.s32 	%rd10, %r1, 8;
	add.s64 	%rd11, %rd1, %rd10;
	ld.global.f64 	%fd2, [%rd11];
	and.b32  	%r22, %r1, %r2;
	and.b32  	%r23, %r3, %r1;
	shr.s32 	%r24, %r23, 2;
	or.b32  	%r25, %r24, %r22;
	cvta.to.global.u64 	%rd12, %rd2;
	mul.wide.s32 	%rd13, %r25, 8;
	add.s64 	%rd14, %rd12, %rd13;
	st.global.f64 	[%rd14], %fd2;
	bra.uni 	$L__BB4_5;
$L__BB4_4:
	mul.wide.s32 	%rd5, %r1, 8;
	add.s64 	%rd6, %rd1, %rd5;
	ld.global.f64 	%fd1, [%rd6];
	and.b32  	%r18, %r1, %r2;
	and.b32  	%r19, %r3, %r1;
	shr.s32 	%r20, %r19, 2;
	or.b32  	%r21, %r20, %r18;
	cvta.to.global.u64 	%rd7, %rd3;
	mul.wide.s32 	%rd8, %r21, 8;
	add.s64 	%rd9, %rd7, %rd8;
	st.global.f64 	[%rd9], %fd1;
$L__BB4_5:
	ret;

}
	// .globl	_Z8get_diagPdS_j
.visible .entry _Z8get_diagPdS_j(
	.param .u64 .ptr .align 1 _Z8get_diagPdS_j_param_0,
	.param .u64 .ptr .align 1 _Z8get_diagPdS_j_param_1,
	.param .u32 _Z8get_diagPdS_j_param_2
)
{
	.reg .pred 	%p<2>;
	.reg .b32 	%r<85>;
	.reg .b64 	%rd<9>;
	.reg .b64 	%fd<2>;

	ld.param.u64 	%rd1, [_Z8get_diagPdS_j_param_0];
	ld.param.u64 	%rd2, [_Z8get_diagPdS_j_param_1];
	ld.param.u32 	%r2, [_Z8get_diagPdS_j_param_2];
	mov.u32 	%r3, %ctaid.x;
	mov.u32 	%r4, %ntid.x;
	mov.u32 	%r5, %tid.x;
	mad.lo.s32 	%r1, %r3, %r4, %r5;
	mov.b32 	%r6, 1;
	shl.b32 	%r7, %r6, %r2;
	setp.ge.s32 	%p1, %r1, %r7;
	@%p1 bra 	$L__BB5_2;
	cvta.to.global.u64 	%rd3, %rd1;
	cvta.to.global.u64 	%rd4, %rd2;
	and.b32  	%r8, %r1, 1;
	shl.b32 	%r9, %r1, 2;
	and.b32  	%r10, %r9, 8;
	shl.b32 	%r11, %r1, 1;
	and.b32  	%r12, %r11, 6;
	or.b32  	%r13, %r12, %r10;
	or.b32  	%r14, %r13, %r8;
	and.b32  	%r15, %r9, 16;
	shl.b32 	%r16, %r1, 3;
	and.b32  	%r17, %r16, 32;
	or.b32  	%r18, %r17, %r14;
	or.b32  	%r19, %r18, %r15;
	and.b32  	%r20, %r16, 64;
	shl.b32 	%r21, %r1, 4;
	and.b32  	%r22, %r21, 128;
	or.b32  	%r23, %r22, %r19;
	or.b32  	%r24, %r23, %r20;
	and.b32  	%r25, %r21, 256;
	shl.b32 	%r26, %r1, 5;
	and.b32  	%r27, %r26, 512;
	or.b32  	%r28, %r27, %r24;
	or.b32  	%r29, %r28, %r25;
	and.b32  	%r30, %r26, 1024;
	shl.b32 	%r31, %r1, 6;
	and.b32  	%r32, %r31, 2048;
	or.b32  	%r33, %r32, %r29;
	or.b32  	%r34, %r33, %r30;
	and.b32  	%r35, %r31, 4096;
	shl.b32 	%r36, %r1, 7;
	and.b32  	%r37, %r36, 8192;
	or.b32  	%r38, %r37, %r34;
	or.b32  	%r39, %r38, %r35;
	and.b32  	%r40, %r36, 16384;
	shl.b32 	%r41, %r1, 8;
	and.b32  	%r42, %r41, 32768;
	or.b32  	%r43, %r42, %r39;
	or.b32  	%r44, %r43, %r40;
	and.b32  	%r45, %r41, 65536;
	shl.b32 	%r46, %r1, 9;
	and.b32  	%r47, %r46, 131072;
	or.b32  	%r48, %r47, %r44;
	or.b32  	%r49, %r48, %r45;
	and.b32  	%r50, %r46, 262144;
	shl.b32 	%r51, %r1, 10;
	and.b32  	%r52, %r51, 524288;
	or.b32  	%r53, %r52, %r49;
	or.b32  	%r54, %r53, %r50;
	and.b32  	%r55, %r51, 1048576;
	shl.b32 	%r56, %r1, 11;
	and.b32  	%r57, %r56, 2097152;
	or.b32  	%r58, %r57, %r54;
	or.b32  	%r59, %r58, %r55;
	and.b32  	%r60, %r56, 4194304;
	shl.b32 	%r61, %r1, 12;
	and.b32  	%r62, %r61, 8388608;
	or.b32  	%r63, %r62, %r59;
	or.b32  	%r64, %r63, %r60;
	and.b32  	%r65, %r61, 16777216;
	shl.b32 	%r66, %r1, 13;
	and.b32  	%r67, %r66, 33554432;
	or.b32  	%r68, %r67, %r64;
	or.b32  	%r69, %r68, %r65;
	and.b32  	%r70, %r66, 67108864;
	shl.b32 	%r71, %r1, 14;
	and.b32  	%r72, %r71, 134217728;
	or.b32  	%r73, %r72, %r69;
	or.b32  	%r74, %r73, %r70;
	and.b32  	%r75, %r71, 268435456;
	shl.b32 	%r76, %r1, 15;
	and.b32  	%r77, %r76, 536870912;
	or.b32  	%r78, %r77, %r74;
	or.b32  	%r79, %r78, %r75;
	and.b32  	%r80, %r76, 1073741824;
	shl.b32 	%r81, %r1, 16;
	and.b32  	%r82, %r81, -2147483648;
	or.b32  	%r83, %r82, %r79;
	or.b32  	%r84, %r83, %r80;
	mul.wide.u32 	%rd5, %r84, 8;
	add.s64 	%rd6, %rd3, %rd5;
	ld.global.f64 	%fd1, [%rd6];
	mul.wide.s32 	%rd7, %r1, 8;
	add.s64 	%rd8, %rd4, %rd7;
	st.global.f64 	[%rd8], %fd1;
$L__BB5_2:
	ret;

}
	// .globl	_Z5tracePdi
.visible .entry _Z5tracePdi(
	.param .u64 .ptr .align 1 _Z5tracePdi_param_0,
	.param .u32 _Z5tracePdi_param_1
)
{
	.reg .pred 	%p<13>;
	.reg .b32 	%r<27>;
	.reg .b64 	%rd<9>;
	.reg .b64 	%fd<12>;

	ld.param.u64 	%rd2, [_Z5tracePdi_param_0];
	ld.param.u32 	%r7, [_Z5tracePdi_param_1];
	cvta.to.global.u64 	%rd1, %rd2;
	mov.u32 	%r1, %tid.x;
	mov.b32 	%r8, 1;
	shl.b32 	%r2, %r8, %r7;
	mul.wide.u32 	%rd3, %r1, 8;
	add.s64 	%rd4, %rd1, %rd3;
	ld.global.f64 	%fd4, [%rd4];
	shl.b32 	%r9, %r1, 3;
	mov.u32 	%r10, s_diag;
	add.s32 	%r3, %r10, %r9;
	st.shared.f64 	[%r3], %fd4;
	bar.sync 	0;
	mov.u32 	%r4, %ntid.x;
	setp.lt.u32 	%p2, %r4, 2;
	@%p2 bra 	$L__BB6_7;
	mov.b32 	%r26, 1;
$L__BB6_2:
	setp.lt.s32 	%p3, %r7, 0;
	setp.ne.s32 	%p4, %r2, %r26;
	or.pred  	%p5, %p3, %p4;
	setp.ge.u32 	%p6, %r1, %r26;
	and.pred  	%p1, %p6, %p5;
	not.pred 	%p7, %p1;
	@%p7 bra 	$L__BB6_4;
	sub.s32 	%r12, %r1, %r26;
	shl.b32 	%r13, %r12, 3;
	add.s32 	%r15, %r10, %r13;
	ld.shared.f64 	%fd11, [%r15];
$L__BB6_4:
	bar.sync 	0;
	@%p7 bra 	$L__BB6_6;
	ld.shared.f64 	%fd6, [%r3];
	add.f64 	%fd7, %fd11, %fd6;
	st.shared.f64 	[%r3], %fd7;
$L__BB6_6:
	bar.sync 	0;
	shl.b32 	%r26, %r26, 1;
	setp.lt.u32 	%p9, %r26, %r4;
	@%p9 bra 	$L__BB6_2;
$L__BB6_7:
	bar.sync 	0;
	setp.eq.s32 	%p10, %r1, 1;
	@%p10 bra 	$L__BB6_10;
	setp.ne.s32 	%p11, %r1, 0;
	@%p11 bra 	$L__BB6_12;
	shl.b32 	%r22, %r4, 3;
	add.s32 	%r24, %r10, %r22;
	ld.shared.f64 	%fd9, [%r24+-8];
	mov.u32 	%r25, %ctaid.x;
	mul.wide.u32 	%rd7, %r25, 8;
	add.s64 	%rd8, %rd1, %rd7;
	st.global.f64 	[%rd8], %fd9;
	bra.uni 	$L__BB6_12;
$L__BB6_10:
	setp.lt.s32 	%p12, %r7, 0;
	@%p12 bra 	$L__BB6_12;
	not.b32 	%r16, %r2;
	add.s32 	%r17, %r4, %r16;
	shl.b32 	%r18, %r17, 3;
	add.s32 	%r20, %r10, %r18;
	ld.shared.f64 	%fd8, [%r20];
	mov.u32 	%r21, %ctaid.x;
	mul.wide.u32 	%rd5, %r21, 8;
	add.s64 	%rd6, %rd1, %rd5;
	st.global.f64 	[%rd6+8], %fd8;
$L__BB6_12:
	ret;

}


// ===== COMPILED SASS (sm_100) =====

	.target	sm_100

	.elftype	@"ET_EXEC"


//--------------------- .note.nv.tkinfo           --------------------------
	.section	.note.nv.tkinfo,"",@"SHT_NOTE"
	.sectionflags	@"SHF_NOTE_NV_TKINFO"
	.tkinfo
        /*0018*/ 	.word	0x00000002
        /*0030*/ 	.string	""
        /*0030*/ 	.string	"ptxas"
        /*0030*/ 	.string	"Cuda compilation tools, release 13.0, V13.0.88"
        /*0030*/ 	.string	"Build cuda_13.0.r13.0/compiler.36424714_0"
        /*0030*/ 	.string	"-arch sm_100 -m 64 "



//--------------------- .note.nv.cuinfo           --------------------------
	.section	.note.nv.cuinfo,"",@"SHT_NOTE"
	.sectionflags	@"SHF_NOTE_NV_CUINFO"
        /*0018*/ 	.short	0x0002
        /*001a*/ 	.short	0x0064
        /*001c*/ 	.short	0x0082
	.zero		2


//--------------------- .nv.info                  --------------------------
	.section	.nv.info,"",@"SHT_CUDA_INFO"
	.align	4


	//----- nvinfo : EIATTR_REGCOUNT
	.align		4
        /*0000*/ 	.byte	0x04, 0x2f
        /*0002*/ 	.short	(.L_1 - .L_0)
	.align		4
.L_0:
        /*0004*/ 	.word	index@(_Z18bit_to_pauli_basisPdjj)
        /*0008*/ 	.word	0x00000011


	//----- nvinfo : EIATTR_FRAME_SIZE
	.align		4
.L_1:
        /*000c*/ 	.byte	0x04, 0x11
        /*000e*/ 	.short	(.L_3 - .L_2)
	.align		4
.L_2:
        /*0010*/ 	.word	index@(_Z18bit_to_pauli_basisPdjj)
        /*0014*/ 	.word	0x00000000


	//----- nvinfo : EIATTR_REGCOUNT
	.align		4
.L_3:
        /*0018*/ 	.byte	0x04, 0x2f
        /*001a*/ 	.short	(.L_5 - .L_4)
	.align		4
.L_4:
        /*001c*/ 	.word	index@(_Z15pauli_reshufflePdS_jj)
        /*0020*/ 	.word	0x0000000c


	//----- nvinfo : EIATTR_FRAME_SIZE
	.align		4
.L_5:
        /*0024*/ 	.byte	0x04, 0x11
        /*0026*/ 	.short	(.L_7 - .L_6)
	.align		4
.L_6:
        /*0028*/ 	.word	index@(_Z15pauli_reshufflePdS_jj)
        /*002c*/ 	.word	0x00000000


	//----- nvinfo : EIATTR_REGCOUNT
	.align		4
.L_7:
        /*0030*/ 	.byte	0x04, 0x2f
        /*0032*/ 	.short	(.L_9 - .L_8)
	.align		4
.L_8:
        /*0034*/ 	.word	index@(_Z6cphasePdjjj)
        /*0038*/ 	.word	0x0000000c


	//----- nvinfo : EIATTR_FRAME_SIZE
	.align		4
.L_9:
        /*003c*/ 	.byte	0x04, 0x11
        /*003e*/ 	.short	(.L_11 - .L_10)
	.align		4
.L_10:
        /*0040*/ 	.word	index@(_Z6cphasePdjjj)
        /*0044*/ 	.word	0x00000000


	//----- nvinfo : EIATTR_REGCOUNT
	.align		4
.L_11:
        /*0048*/ 	.byte	0x04, 0x2f
        /*004a*/ 	.short	(.L_13 - .L_12)
	.align		4
.L_12:
        /*004c*/ 	.word	index@(_Z16single_qubit_ptmPdS_jj)
        /*0050*/ 	.word	0x00000020


	//----- nvinfo : EIATTR_FRAME_SIZE
	.align		4
.L_13:
        /*0054*/ 	.byte	0x04, 0x11
        /*0056*/ 	.short	(.L_15 - .L_14)
	.align		4
.L_14:
        /*0058*/ 	.word	index@(_Z16single_qubit_ptmPdS_jj)
        /*005c*/ 	.word	0x00000000


	//----- nvinfo : EIATTR_REGCOUNT
	.align		4
.L_15:
        /*0060*/ 	.byte	0x04, 0x2f
        /*0062*/ 	.short	(.L_17 - .L_16)
	.align		4
.L_16:
        /*0064*/ 	.word	index@(_Z9dm_reducePdjS_S_j)
        /*0068*/ 	.word	0x0000000a


	//----- nvinfo : EIATTR_FRAME_SIZE
	.align		4
.L_17:
        /*006c*/ 	.byte	0x04, 0x11
        /*006e*/ 	.short	(.L_19 - .L_18)
	.align		4
.L_18:
        /*0070*/ 	.word	index@(_Z9dm_reducePdjS_S_j)
        /*0074*/ 	.word	0x00000000


	//----- nvinfo : EIATTR_REGCOUNT
	.align		4
.L_19:
        /*0078*/ 	.byte	0x04, 0x2f
        /*007a*/ 	.short	(.L_21 - .L_20)
	.align		4
.L_20:
        /*007c*/ 	.word	index@(_Z8get_diagPdS_j)
        /*0080*/ 	.word	0x0000000b


	//----- nvinfo : EIATTR_FRAME_SIZE
	.align		4
.L_21:
        /*0084*/ 	.byte	0x04, 0x11
        /*0086*/ 	.short	(.L_23 - .L_22)
	.align		4
.L_22:
        /*0088*/ 	.word	index@(_Z8get_diagPdS_j)
        /*008c*/ 	.word	0x00000000


	//----- nvinfo : EIATTR_REGCOUNT
	.align		4
.L_23:
        /*0090*/ 	.byte	0x04, 0x2f
        /*0092*/ 	.short	(.L_25 - .L_24)
	.align		4
.L_24:
        /*0094*/ 	.word	index@(_Z5tracePdi)
        /*0098*/ 	.word	0x0000000c


	//----- nvinfo : EIATTR_FRAME_SIZE
	.align		4
.L_25:
        /*009c*/ 	.byte	0x04, 0x11
        /*009e*/ 	.short	(.L_27 - .L_26)
	.align		4
.L_26:
        /*00a0*/ 	.word	index@(_Z5tracePdi)
        /*00a4*/ 	.word	0x00000000


	//----- nvinfo : EIATTR_MIN_STACK_SIZE
	.align		4
.L_27:
        /*00a8*/ 	.byte	0x04, 0x12
        /*00aa*/ 	.short	(.L_29 - .L_28)
	.align		4
.L_28:
        /*00ac*/ 	.word	index@(_Z5tracePdi)
        /*00b0*/ 	.word	0x00000000


	//----- nvinfo : EIATTR_MIN_STACK_SIZE
	.align		4
.L_29:
        /*00b4*/ 	.byte	0x04, 0x12
        /*00b6*/ 	.short	(.L_31 - .L_30)
	.align		4
.L_30:
        /*00b8*/ 	.word	index@(_Z8get_diagPdS_j)
        /*00bc*/ 	.word	0x00000000


	//----- nvinfo : EIATTR_MIN_STACK_SIZE
	.align		4
.L_31:
        /*00c0*/ 	.byte	0x04, 0x12
        /*00c2*/ 	.short	(.L_33 - .L_32)
	.align		4
.L_32:
        /*00c4*/ 	.word	index@(_Z9dm_reducePdjS_S_j)
        /*00c8*/ 	.word	0x00000000


	//----- nvinfo : EIATTR_MIN_STACK_SIZE
	.align		4
.L_33:
        /*00cc*/ 	.byte	0x04, 0x12
        /*00ce*/ 	.short	(.L_35 - .L_34)
	.align		4
.L_34:
        /*00d0*/ 	.word	index@(_Z16single_qubit_ptmPdS_jj)
        /*00d4*/ 	.word	0x00000000


	//----- nvinfo : EIATTR_MIN_STACK_SIZE
	.align		4
.L_35:
        /*00d8*/ 	.byte	0x04, 0x12
        /*00da*/ 	.short	(.L_37 - .L_36)
	.align		4
.L_36:
        /*00dc*/ 	.word	index@(_Z6cphasePdjjj)
        /*00e0*/ 	.word	0x00000000


	//----- nvinfo : EIATTR_MIN_STACK_SIZE
	.align		4
.L_37:
        /*00e4*/ 	.byte	0x04, 0x12
        /*00e6*/ 	.short	(.L_39 - .L_38)
	.align		4
.L_38:
        /*00e8*/ 	.word	index@(_Z15pauli_reshufflePdS_jj)
        /*00ec*/ 	.word	0x00000000


	//----- nvinfo : EIATTR_MIN_STACK_SIZE
	.align		4
.L_39:
        /*00f0*/ 	.byte	0x04, 0x12
        /*00f2*/ 	.short	(.L_41 - .L_40)
	.align		4
.L_40:
        /*00f4*/ 	.word	index@(_Z18bit_to_pauli_basisPdjj)
        /*00f8*/ 	.word	0x00000000
.L_41:


//--------------------- .nv.compat                --------------------------
	.section	.nv.compat,"",@"SHT_CUDA_COMPAT_INFO"
	.align	4
        /*0000*/ 	.byte	0x02, 0x09, 0x00, 0x00, 0x02, 0x02, 0x01, 0x00, 0x02, 0x05, 0x05, 0x00, 0x03, 0x07, 0x01, 0x01
        /*0010*/ 	.byte	0x02, 0x03, 0x00, 0x00, 0x02, 0x06, 0x01, 0x00, 0x04, 0x0b, 0x08, 0x00, 0x01, 0x00, 0x00, 0x00
        /*0020*/ 	.byte	0x00, 0x00, 0x00, 0x00


//--------------------- .nv.info._Z5tracePdi      --------------------------
	.section	.nv.info._Z5tracePdi,"",@"SHT_CUDA_INFO"
	.sectionflags	@""
	.align	4


	//----- nvinfo : EIATTR_CUDA_API_VERSION
	.align		4
        /*0000*/ 	.byte	0x04, 0x37
        /*0002*/ 	.short	(.L_43 - .L_42)
.L_42:
        /*0004*/ 	.word	0x00000082


	//----- nvinfo : EIATTR_KPARAM_INFO
	.align		4
.L_43:
        /*0008*/ 	.byte	0x04, 0x17
        /*000a*/ 	.short	(.L_45 - .L_44)
.L_44:
        /*000c*/ 	.word	0x00000000
        /*0010*/ 	.short	0x0001
        /*0012*/ 	.short	0x0008
        /*0014*/ 	.byte	0x00, 0xf0, 0x11, 0x00


	//----- nvinfo : EIATTR_KPARAM_INFO
	.align		4
.L_45:
        /*0018*/ 	.byte	0x04, 0x17
        /*001a*/ 	.short	(.L_47 - .L_46)
.L_46:
        /*001c*/ 	.word	0x00000000
        /*0020*/ 	.short	0x0000
        /*0022*/ 	.short	0x0000
        /*0024*/ 	.byte	0x00, 0xf5, 0x21, 0x00


	//----- nvinfo : EIATTR_SPARSE_MMA_MASK
	.align		4
.L_47:
        /*0028*/ 	.byte	0x03, 0x50
        /*002a*/ 	.short	0x0000


	//----- nvinfo : EIATTR_MAXREG_COUNT
	.align		4
        /*002c*/ 	.byte	0x03, 0x1b
        /*002e*/ 	.short	0x00ff


	//----- nvinfo : EIATTR_NUM_BARRIERS
	.align		4
        /*0030*/ 	.byte	0x02, 0x4c
        /*0032*/ 	.byte	0x01
	.zero		1


	//----- nvinfo : EIATTR_MERCURY_ISA_VERSION
	.align		4
        /*0034*/ 	.byte	0x03, 0x5f
        /*0036*/ 	.short	0x0101


	//----- nvinfo : EIATTR_VRC_CTA_INIT_COUNT
	.align		4
        /*0038*/ 	.byte	0x02, 0x4a
	.zero		1
	.zero		1


	//----- nvinfo : EIATTR_EXIT_INSTR_OFFSETS
	.align		4
        /*003c*/ 	.byte	0x04, 0x1c
        /*003e*/ 	.short	(.L_49 - .L_48)


	//   ....[0]....
.L_48:
        /*0040*/ 	.word	0x00000270


	//   ....[1]....
        /*0044*/ 	.word	0x000002e0


	//   ....[2]....
        /*0048*/ 	.word	0x00000300


	//   ....[3]....
        /*004c*/ 	.word	0x00000390


	//----- nvinfo : EIATTR_CRS_STACK_SIZE
	.align		4
.L_49:
        /*0050*/ 	.byte	0x04, 0x1e
        /*0052*/ 	.short	(.L_51 - .L_50)
.L_50:
        /*0054*/ 	.word	0x00000000


	//----- nvinfo : EIATTR_CBANK_PARAM_SIZE
	.align		4
.L_51:
        /*0058*/ 	.byte	0x03, 0x19
        /*005a*/ 	.short	0x000c


	//----- nvinfo : EIATTR_PARAM_CBANK
	.align		4
        /*005c*/ 	.byte	0x04, 0x0a
        /*005e*/ 	.short	(.L_53 - .L_52)
	.align		4
.L_52:
        /*0060*/ 	.word	index@(.nv.constant0._Z5tracePdi)
        /*0064*/ 	.short	0x0380
        /*0066*/ 	.short	0x000c


	//----- nvinfo : EIATTR_SW_WAR
	.align		4
.L_53:
        /*0068*/ 	.byte	0x04, 0x36
        /*006a*/ 	.short	(.L_55 - .L_54)
.L_54:
        /*006c*/ 	.word	0x00000008
.L_55:


//--------------------- .nv.info._Z8get_diagPdS_j --------------------------
	.section	.nv.info._Z8get_diagPdS_j,"",@"SHT_CUDA_INFO"
	.sectionflags	@""
	.align	4


	//----- nvinfo : EIATTR_CUDA_API_VERSION
	.align		4
        /*0000*/ 	.byte	0x04, 0x37
        /*0002*/ 	.short	(.L_57 - .L_56)
.L_56:
        /*0004*/ 	.word	0x00000082


	//----- nvinfo : EIATTR_KPARAM_INFO
	.align		4
.L_57:
        /*0008*/ 	.byte	0x04, 0x17
        /*000a*/ 	.short	(.L_59 - .L_58)
.L_58:
        /*000c*/ 	.word	0x00000000
        /*0010*/ 	.short	0x0002
        /*0012*/ 	.short	0x0010
        /*0014*/ 	.byte	0x00, 0xf0, 0x11, 0x00


	//----- nvinfo : EIATTR_KPARAM_INFO
	.align		4
.L_59:
        /*0018*/ 	.byte	0x04, 0x17
        /*001a*/ 	.short	(.L_61 - .L_60)
.L_60:
        /*001c*/ 	.word	0x00000000
        /*0020*/ 	.short	0x0001
        /*0022*/ 	.short	0x0008
        /*0024*/ 	.byte	0x00, 0xf5, 0x21, 0x00


	//----- nvinfo : EIATTR_KPARAM_INFO
	.align		4
.L_61:
        /*0028*/ 	.byte	0x04, 0x17
        /*002a*/ 	.short	(.L_63 - .L_62)
.L_62:
        /*002c*/ 	.word	0x00000000
        /*0030*/ 	.short	0x0000
        /*0032*/ 	.short	0x0000
        /*0034*/ 	.byte	0x00, 0xf5, 0x21, 0x00


	//----- nvinfo : EIATTR_SPARSE_MMA_MASK
	.align		4
.L_63:
        /*0038*/ 	.byte	0x03, 0x50
        /*003a*/ 	.short	0x0000


	//----- nvinfo : EIATTR_MAXREG_COUNT
	.align		4
        /*003c*/ 	.byte	0x03, 0x1b
        /*003e*/ 	.short	0x00ff


	//----- nvinfo : EIATTR_MERCURY_ISA_VERSION
	.align		4
        /*0040*/ 	.byte	0x03, 0x5f
        /*0042*/ 	.short	0x0101


	//----- nvinfo : EIATTR_VRC_CTA_INIT_COUNT
	.align		4
        /*0044*/ 	.byte	0x02, 0x4a
	.zero		1
	.zero		1


	//----- nvinfo : EIATTR_EXIT_INSTR_OFFSETS
	.align		4
        /*0048*/ 	.byte	0x04, 0x1c
        /*004a*/ 	.short	(.L_65 - .L_64)


	//   ....[0]....
.L_64:
        /*004c*/ 	.word	0x00000090


	//   ....[1]....
        /*0050*/ 	.word	0x00000400


	//----- nvinfo : EIATTR_CBANK_PARAM_SIZE
	.align		4
.L_65:
        /*0054*/ 	.byte	0x03, 0x19
        /*0056*/ 	.short	0x0014


	//----- nvinfo : EIATTR_PARAM_CBANK
	.align		4
        /*0058*/ 	.byte	0x04, 0x0a
        /*005a*/ 	.short	(.L_67 - .L_66)
	.align		4
.L_66:
        /*005c*/ 	.word	index@(.nv.constant0._Z8get_diagPdS_j)
        /*0060*/ 	.short	0x0380
        /*0062*/ 	.short	0x0014


	//----- nvinfo : EIATTR_SW_WAR
	.align		4
.L_67:
        /*0064*/ 	.byte	0x04, 0x36
        /*0066*/ 	.short	(.L_69 - .L_68)
.L_68:
        /*0068*/ 	.word	0x00000008
.L_69:


//--------------------- .nv.info._Z9dm_reducePdjS_S_j --------------------------
	.section	.nv.info._Z9dm_reducePdjS_S_j,"",@"SHT_CUDA_INFO"
	.sectionflags	@""
	.align	4


	//----- nvinfo : EIATTR_CUDA_API_VERSION
	.align		4
        /*0000*/ 	.byte	0x04, 0x37
        /*0002*/ 	.short	(.L_71 - .L_70)
.L_70:
        /*0004*/ 	.word	0x00000082


	//----- nvinfo : EIATTR_KPARAM_INFO
	.align		4
.L_71:
        /*0008*/ 	.byte	0x04, 0x17
        /*000a*/ 	.short	(.L_73 - .L_72)
.L_72:
        /*000c*/ 	.word	0x00000000
        /*0010*/ 	.short	0x0004
        /*0012*/ 	.short	0x0020
        /*0014*/ 	.byte	0x00, 0xf0, 0x11, 0x00


	//----- nvinfo : EIATTR_KPARAM_INFO
	.align		4
.L_73:
        /*0018*/ 	.byte	0x04, 0x17
        /*001a*/ 	.short	(.L_75 - .L_74)
.L_74:
        /*001c*/ 	.word	0x00000000
        /*0020*/ 	.short	0x0003
        /*0022*/ 	.short	0x0018
        /*0024*/ 	.byte	0x00, 0xf5, 0x21, 0x00


	//----- nvinfo : EIATTR_KPARAM_INFO
	.align		4
.L_75:
        /*0028*/ 	.byte	0x04, 0x17
        /*002a*/ 	.short	(.L_77 - .L_76)
.L_76:
        /*002c*/ 	.word	0x00000000
        /*0030*/ 	.short	0x0002
        /*0032*/ 	.short	0x0010
        /*0034*/ 	.byte	0x00, 0xf5, 0x21, 0x00


	//----- nvinfo : EIATTR_KPARAM_INFO
	.align		4
.L_77:
        /*0038*/ 	.byte	0x04, 0x17
        /*003a*/ 	.short	(.L_79 - .L_78)
.L_78:
        /*003c*/ 	.word	0x00000000
        /*0040*/ 	.short	0x0001
        /*0042*/ 	.short	0x0008
        /*0044*/ 	.byte	0x00, 0xf0, 0x11, 0x00


	//----- nvinfo : EIATTR_KPARAM_INFO
	.align		4
.L_79:
        /*0048*/ 	.byte	0x04, 0x17
        /*004a*/ 	.short	(.L_81 - .L_80)
.L_80:
        /*004c*/ 	.word	0x00000000
        /*0050*/ 	.short	0x0000
        /*0052*/ 	.short	0x0000
        /*0054*/ 	.byte	0x00, 0xf5, 0x21, 0x00


	//----- nvinfo : EIATTR_SPARSE_MMA_MASK
	.align		4
.L_81:
        /*0058*/ 	.byte	0x03, 0x50
        /*005a*/ 	.short	0x0000


	//----- nvinfo : EIATTR_MAXREG_COUNT
	.align		4
        /*005c*/ 	.byte	0x03, 0x1b
        /*005e*/ 	.short	0x00ff


	//----- nvinfo : EIATTR_MERCURY_ISA_VERSION
	.align		4
        /*0060*/ 	.byte	0x03, 0x5f
        /*0062*/ 	.short	0x0101


	//----- nvinfo : EIATTR_VRC_CTA_INIT_COUNT
	.align		4
        /*0064*/ 	.byte	0x02, 0x4a
	.zero		1
	.zero		1


	//----- nvinfo : EIATTR_EXIT_INSTR_OFFSETS
	.align		4
        /*0068*/ 	.byte	0x04, 0x1c
        /*006a*/ 	.short	(.L_83 - .L_82)


	//   ....[0]....
.L_82:
        /*006c*/ 	.word	0x000000a0


	//   ....[1]....
        /*0070*/ 	.word	0x00000170


	//   ....[2]....
        /*0074*/ 	.word	0x00000210


	//   ....[3]....
        /*0078*/ 	.word	0x000002b0


	//----- nvinfo : EIATTR_CRS_STACK_SIZE
	.align		4
.L_83:
        /*007c*/ 	.byte	0x04, 0x1e
        /*007e*/ 	.short	(.L_85 - .L_84)
.L_84:
        /*0080*/ 	.word	0x00000000


	//----- nvinfo : EIATTR_CBANK_PARAM_SIZE
	.align		4
.L_85:
        /*0084*/ 	.byte	0x03, 0x19
        /*0086*/ 	.short	0x0024


	//----- nvinfo : EIATTR_PARAM_CBANK
	.align		4
        /*0088*/ 	.byte	0x04, 0x0a
        /*008a*/ 	.short	(.L_87 - .L_86)
	.align		4
.L_86:
        /*008c*/ 	.word	index@(.nv.constant0._Z9dm_reducePdjS_S_j)
        /*0090*/ 	.short	0x0380
        /*0092*/ 	.short	0x0024


	//----- nvinfo : EIATTR_SW_WAR
	.align		4
.L_87:
        /*0094*/ 	.byte	0x04, 0x36
        /*0096*/ 	.short	(.L_89 - .L_88)
.L_88:
        /*0098*/ 	.word	0x00000008
.L_89:


//--------------------- .nv.info._Z16single_qubit_ptmPdS_jj --------------------------
	.section	.nv.info._Z16single_qubit_ptmPdS_jj,"",@"SHT_CUDA_INFO"
	.sectionflags	@""
	.align	4


	//----- nvinfo : EIATTR_CUDA_API_VERSION
	.align		4
        /*0000*/ 	.byte	0x04, 0x37
        /*0002*/ 	.short	(.L_91 - .L_90)
.L_90:
        /*0004*/ 	.word	0x00000082


	//----- nvinfo : EIATTR_KPARAM_INFO
	.align		4
.L_91:
        /*0008*/ 	.byte	0x04, 0x17
        /*000a*/ 	.short	(.L_93 - .L_92)
.L_92:
        /*000c*/ 	.word	0x00000000
        /*0010*/ 	.short	0x0003
        /*0012*/ 	.short	0x0014
        /*0014*/ 	.byte	0x00, 0xf0, 0x11, 0x00


	//----- nvinfo : EIATTR_KPARAM_INFO
	.align		4
.L_93:
        /*0018*/ 	.byte	0x04, 0x17
        /*001a*/ 	.short	(.L_95 - .L_94)
.L_94:
        /*001c*/ 	.word	0x00000000
        /*0020*/ 	.short	0x0002
        /*0022*/ 	.short	0x0010
        /*0024*/ 	.byte	0x00, 0xf0, 0x11, 0x00


	//----- nvinfo : EIATTR_KPARAM_INFO
	.align		4
.L_95:
        /*0028*/ 	.byte	0x04, 0x17
        /*002a*/ 	.short	(.L_97 - .L_96)
.L_96:
        /*002c*/ 	.word	0x00000000
        /*0030*/ 	.short	0x0001
        /*0032*/ 	.short	0x0008
        /*0034*/ 	.byte	0x00, 0xf5, 0x21, 0x00


	//----- nvinfo : EIATTR_KPARAM_INFO
	.align		4
.L_97:
        /*0038*/ 	.byte	0x04, 0x17
        /*003a*/ 	.short	(.L_99 - .L_98)
.L_98:
        /*003c*/ 	.word	0x00000000
        /*0040*/ 	.short	0x0000
        /*0042*/ 	.short	0x0000
        /*0044*/ 	.byte	0x00, 0xf5, 0x21, 0x00


	//----- nvinfo : EIATTR_SPARSE_MMA_MASK
	.align		4
.L_99:
        /*0048*/ 	.byte	0x03, 0x50
        /*004a*/ 	.short	0x0000


	//----- nvinfo : EIATTR_MAXREG_COUNT
	.align		4
        /*004c*/ 	.byte	0x03, 0x1b
        /*004e*/ 	.short	0x00ff


	//----- nvinfo : EIATTR_NUM_BARRIERS
	.align		4
        /*0050*/ 	.byte	0x02, 0x4c
        /*0052*/ 	.byte	0x01
	.zero		1


	//----- nvinfo : EIATTR_MERCURY_ISA_VERSION
	.align		4
        /*0054*/ 	.byte	0x03, 0x5f
        /*0056*/ 	.short	0x0101


	//----- nvinfo : EIATTR_VRC_CTA_INIT_COUNT
	.align		4
        /*0058*/ 	.byte	0x02, 0x4a
	.zero		1
	.zero		1


	//----- nvinfo : EIATTR_EXIT_INSTR_OFFSETS
	.align		4
        /*005c*/ 	.byte	0x04, 0x1c
        /*005e*/ 	.short	(.L_101 - .L_100)


	//   ....[0]....
.L_100:
        /*0060*/ 	.word	0x000000a0


	//   ....[1]....
        /*0064*/ 	.word	0x000003a0


	//----- nvinfo : EIATTR_CBANK_PARAM_SIZE
	.align		4
.L_101:
        /*0068*/ 	.byte	0x03, 0x19
        /*006a*/ 	.short	0x0018


	//----- nvinfo : EIATTR_PARAM_CBANK
	.align		4
        /*006c*/ 	.byte	0x04, 0x0a
        /*006e*/ 	.short	(.L_103 - .L_102)
	.align		4
.L_102:
        /*0070*/ 	.word	index@(.nv.constant0._Z16single_qubit_ptmPdS_jj)
        /*0074*/ 	.short	0x0380
        /*0076*/ 	.short	0x0018


	//----- nvinfo : EIATTR_SW_WAR
	.align		4
.L_103:
        /*0078*/ 	.byte	0x04, 0x36
        /*007a*/ 	.short	(.L_105 - .L_104)
.L_104:
        /*007c*/ 	.word	0x00000008
.L_105:


//--------------------- .nv.info._Z6cphasePdjjj   --------------------------
	.section	.nv.info._Z6cphasePdjjj,"",@"SHT_CUDA_INFO"
	.sectionflags	@""
	.align	4


	//----- nvinfo : EIATTR_CUDA_API_VERSION
	.align		4
        /*0000*/ 	.byte	0x04, 0x37
        /*0002*/ 	.short	(.L_107 - .L_106)
.L_106:
        /*0004*/ 	.word	0x00000082


	//----- nvinfo : EIATTR_KPARAM_INFO
	.align		4
.L_107:
        /*0008*/ 	.byte	0x04, 0x17
        /*000a*/ 	.short	(.L_109 - .L_108)
.L_108:
        /*000c*/ 	.word	0x00000000
        /*0010*/ 	.short	0x0003
        /*0012*/ 	.short	0x0010
        /*0014*/ 	.byte	0x00, 0xf0, 0x11, 0x00


	//----- nvinfo : EIATTR_KPARAM_INFO
	.align		4
.L_109:
        /*0018*/ 	.byte	0x04, 0x17
        /*001a*/ 	.short	(.L_111 - .L_110)
.L_110:
        /*001c*/ 	.word	0x00000000
        /*0020*/ 	.short	0x0002
        /*0022*/ 	.short	0x000c
        /*0024*/ 	.byte	0x00, 0xf0, 0x11, 0x00


	//----- nvinfo : EIATTR_KPARAM_INFO
	.align		4
.L_111:
        /*0028*/ 	.byte	0x04, 0x17
        /*002a*/ 	.short	(.L_113 - .L_112)
.L_112:
        /*002c*/ 	.word	0x00000000
        /*0030*/ 	.short	0x0001
        /*0032*/ 	.short	0x0008
        /*0034*/ 	.byte	0x00, 0xf0, 0x11, 0x00


	//----- nvinfo : EIATTR_KPARAM_INFO
	.align		4
.L_113:
        /*0038*/ 	.byte	0x04, 0x17
        /*003a*/ 	.short	(.L_115 - .L_114)
.L_114:
        /*003c*/ 	.word	0x00000000
        /*0040*/ 	.short	0x0000
        /*0042*/ 	.short	0x0000
        /*0044*/ 	.byte	0x00, 0xf5, 0x21, 0x00


	//----- nvinfo : EIATTR_SPARSE_MMA_MASK
	.align		4
.L_115:
        /*0048*/ 	.byte	0x03, 0x50
        /*004a*/ 	.short	0x0000


	//----- nvinfo : EIATTR_MAXREG_COUNT
	.align		4
        /*004c*/ 	.byte	0x03, 0x1b
        /*004e*/ 	.short	0x00ff


	//----- nvinfo : EIATTR_MERCURY_ISA_VERSION
	.align		4
        /*0050*/ 	.byte	0x03, 0x5f
        /*0052*/ 	.short	0x0101


	//----- nvinfo : EIATTR_VRC_CTA_INIT_COUNT
	.align		4
        /*0054*/ 	.byte	0x02, 0x4a
	.zero		1
	.zero		1


	//----- nvinfo : EIATTR_EXIT_INSTR_OFFSETS
	.align		4
        /*0058*/ 	.byte	0x04, 0x1c
        /*005a*/ 	.short	(.L_117 - .L_116)


	//   ....[0]....
.L_116:
        /*005c*/ 	.word	0x00000090


	//   ....[1]....
        /*0060*/ 	.word	0x00000210


	//   ....[2]....
        /*0064*/ 	.word	0x00000250


	//   ....[3]....
        /*0068*/ 	.word	0x00000310


	//----- nvinfo : EIATTR_CRS_STACK_SIZE
	.align		4
.L_117:
        /*006c*/ 	.byte	0x04, 0x1e
        /*006e*/ 	.short	(.L_119 - .L_118)
.L_118:
        /*0070*/ 	.word	0x00000000


	//----- nvinfo : EIATTR_CBANK_PARAM_SIZE
	.align		4
.L_119:
        /*0074*/ 	.byte	0x03, 0x19
        /*0076*/ 	.short	0x0014


	//----- nvinfo : EIATTR_PARAM_CBANK
	.align		4
        /*0078*/ 	.byte	0x04, 0x0a
        /*007a*/ 	.short	(.L_121 - .L_120)
	.align		4
.L_120:
        /*007c*/ 	.word	index@(.nv.constant0._Z6cphasePdjjj)
        /*0080*/ 	.short	0x0380
        /*0082*/ 	.short	0x0014


	//----- nvinfo : EIATTR_SW_WAR
	.align		4
.L_121:
        /*0084*/ 	.byte	0x04, 0x36
        /*0086*/ 	.short	(.L_123 - .L_122)
.L_122:
        /*0088*/ 	.word	0x00000008
.L_123:


//--------------------- .nv.info._Z15pauli_reshufflePdS_jj --------------------------
	.section	.nv.info._Z15pauli_reshufflePdS_jj,"",@"SHT_CUDA_INFO"
	.sectionflags	@""
	.align	4


	//----- nvinfo : EIATTR_CUDA_API_VERSION
	.align		4
        /*0000*/ 	.byte	0x04, 0x37
        /*0002*/ 	.short	(.L_125 - .L_124)
.L_124:
        /*0004*/ 	.word	0x00000082


	//----- nvinfo : EIATTR_KPARAM_INFO
	.align		4
.L_125:
        /*0008*/ 	.byte	0x04, 0x17
        /*000a*/ 	.short	(.L_127 - .L_126)
.L_126:
        /*000c*/ 	.word	0x00000000
        /*0010*/ 	.short	0x0003
        /*0012*/ 	.short	0x0014
        /*0014*/ 	.byte	0x00, 0xf0, 0x11, 0x00


	//----- nvinfo : EIATTR_KPARAM_INFO
	.align		4
.L_127:
        /*0018*/ 	.byte	0x04, 0x17
        /*001a*/ 	.short	(.L_129 - .L_128)
.L_128:
        /*001c*/ 	.word	0x00000000
        /*0020*/ 	.short	0x0002
        /*0022*/ 	.short	0x0010
        /*0024*/ 	.byte	0x00, 0xf0, 0x11, 0x00


	//----- nvinfo : EIATTR_KPARAM_INFO
	.align		4
.L_129:
        /*0028*/ 	.byte	0x04, 0x17
        /*002a*/ 	.short	(.L_131 - .L_130)
.L_130:
        /*002c*/ 	.word	0x00000000
        /*0030*/ 	.short	0x0001
        /*0032*/ 	.short	0x0008
        /*0034*/ 	.byte	0x00, 0xf5, 0x21, 0x00


	//----- nvinfo : EIATTR_KPARAM_INFO
	.align		4
.L_131:
        /*0038*/ 	.byte	0x04, 0x17
        /*003a*/ 	.short	(.L_133 - .L_132)
.L_132:
        /*003c*/ 	.word	0x00000000
        /*0040*/ 	.short	0x0000
        /*0042*/ 	.short	0x0000
        /*0044*/ 	.byte	0x00, 0xf5, 0x21, 0x00


	//----- nvinfo : EIATTR_SPARSE_MMA_MASK
	.align		4
.L_133:
        /*0048*/ 	.byte	0x03, 0x50
        /*004a*/ 	.short	0x0000


	//----- nvinfo : EIATTR_MAXREG_COUNT
	.align		4
        /*004c*/ 	.byte	0x03, 0x1b
        /*004e*/ 	.short	0x00ff


	//----- nvinfo : EIATTR_MERCURY_ISA_VERSION
	.align		4
        /*0050*/ 	.byte	0x03, 0x5f
        /*0052*/ 	.short	0x0101


	//----- nvinfo : EIATTR_VRC_CTA_INIT_COUNT
	.align		4
        /*0054*/ 	.byte	0x02, 0x4a
	.zero		1
	.zero		1


	//----- nvinfo : EIATTR_EXIT_INSTR_OFFSETS
	.align		4
        /*0058*/ 	.byte	0x04, 0x1c
        /*005a*/ 	.short	(.L_135 - .L_134)


	//   ....[0]....
.L_134:
        /*005c*/ 	.word	0x000000e0


	//   ....[1]....
        /*0060*/ 	.word	0x00000620


	//   ....[2]....
        /*0064*/ 	.word	0x00000690


	//----- nvinfo : EIATTR_CBANK_PARAM_SIZE
	.align		4
.L_135:
        /*0068*/ 	.byte	0x03, 0x19
        /*006a*/ 	.short	0x0018


	//----- nvinfo : EIATTR_PARAM_CBANK
	.align		4
        /*006c*/ 	.byte	0x04, 0x0a
        /*006e*/ 	.short	(.L_137 - .L_136)
	.align		4
.L_136:
        /*0070*/ 	.word	index@(.nv.constant0._Z15pauli_reshufflePdS_jj)
        /*0074*/ 	.short	0x0380
        /*0076*/ 	.short	0x0018


	//----- nvinfo : EIATTR_SW_WAR
	.align		4
.L_137:
        /*0078*/ 	.byte	0x04, 0x36
        /*007a*/ 	.short	(.L_139 - .L_138)
.L_138:
        /*007c*/ 	.word	0x00000008
.L_139:


//--------------------- .nv.info._Z18bit_to_pauli_basisPdjj --------------------------
	.section	.nv.info._Z18bit_to_pauli_basisPdjj,"",@"SHT_CUDA_INFO"
	.sectionflags	@""
	.align	4


	//----- nvinfo : EIATTR_CUDA_API_VERSION
	.align		4
        /*0000*/ 	.byte	0x04, 0x37
        /*0002*/ 	.short	(.L_141 - .L_140)
.L_140:
        /*0004*/ 	.word	0x00000082


	//----- nvinfo : EIATTR_KPARAM_INFO
	.align		4
.L_141:
        /*0008*/ 	.byte	0x04, 0x17
        /*000a*/ 	.short	(.L_143 - .L_142)
.L_142:
        /*000c*/ 	.word	0x00000000
        /*0010*/ 	.short	0x0002
        /*0012*/ 	.short	0x000c
        /*0014*/ 	.byte	0x00, 0xf0, 0x11, 0x00


	//----- nvinfo : EIATTR_KPARAM_INFO
	.align		4
.L_143:
        /*0018*/ 	.byte	0x04, 0x17
        /*001a*/ 	.short	(.L_145 - .L_144)
.L_144:
        /*001c*/ 	.word	0x00000000
        /*0020*/ 	.short	0x0001
        /*0022*/ 	.short	0x0008
        /*0024*/ 	.byte	0x00, 0xf0, 0x11, 0x00


	//----- nvinfo : EIATTR_KPARAM_INFO
	.align		4
.L_145:
        /*0028*/ 	.byte	0x04, 0x17
        /*002a*/ 	.short	(.L_147 - .L_146)
.L_146:
        /*002c*/ 	.word	0x00000000
        /*0030*/ 	.short	0x0000
        /*0032*/ 	.short	0x0000
        /*0034*/ 	.byte	0x00, 0xf5, 0x21, 0x00


	//----- nvinfo : EIATTR_SPARSE_MMA_MASK
	.align		4
.L_147:
        /*0038*/ 	.byte	0x03, 0x50
        /*003a*/ 	.short	0x0000


	//----- nvinfo : EIATTR_MAXREG_COUNT
	.align		4
        /*003c*/ 	.byte	0x03, 0x1b
        /*003e*/ 	.short	0x00ff


	//----- nvinfo : EIATTR_MERCURY_ISA_VERSION
	.align		4
        /*0040*/ 	.byte	0x03, 0x5f
        /*0042*/ 	.short	0x0101


	//----- nvinfo : EIATTR_VRC_CTA_INIT_COUNT
	.align		4
        /*0044*/ 	.byte	0x02, 0x4a
	.zero		1
	.zero		1


	//----- nvinfo : EIATTR_EXIT_INSTR_OFFSETS
	.align		4
        /*0048*/ 	.byte	0x04, 0x1c
        /*004a*/ 	.short	(.L_149 - .L_148)


	//   ....[0]....
.L_148:
        /*004c*/ 	.word	0x000000e0


	//   ....[1]....
        /*0050*/ 	.word	0x000002c0


	//   ....[2]....
        /*0054*/ 	.word	0x00000370


	//----- nvinfo : EIATTR_CBANK_PARAM_SIZE
	.align		4
.L_149:
        /*0058*/ 	.byte	0x03, 0x19
        /*005a*/ 	.short	0x0010


	//----- nvinfo : EIATTR_PARAM_CBANK
	.align		4
        /*005c*/ 	.byte	0x04, 0x0a
        /*005e*/ 	.short	(.L_151 - .L_150)
	.align		4
.L_150:
        /*0060*/ 	.word	index@(.nv.constant0._Z18bit_to_pauli_basisPdjj)
        /*0064*/ 	.short	0x0380
        /*0066*/ 	.short	0x0010


	//----- nvinfo : EIATTR_SW_WAR
	.align		4
.L_151:
        /*0068*/ 	.byte	0x04, 0x36
        /*006a*/ 	.short	(.L_153 - .L_152)
.L_152:
        /*006c*/ 	.word	0x00000008
.L_153:


//--------------------- .nv.callgraph             --------------------------
	.section	.nv.callgraph,"",@"SHT_CUDA_CALLGRAPH"
	.align	4
	.sectionentsize	8
	.align		4
        /*0000*/ 	.word	0x00000000
	.align		4
        /*0004*/ 	.word	0xffffffff
	.align		4
        /*0008*/ 	.word	0x00000000
	.align		4
        /*000c*/ 	.word	0xfffffffe
	.align		4
        /*0010*/ 	.word	0x00000000
	.align		4
        /*0014*/ 	.word	0xfffffffd
	.align		4
        /*0018*/ 	.word	0x00000000
	.align		4
        /*001c*/ 	.word	0xfffffffc


//--------------------- .text._Z5tracePdi         --------------------------
	.section	.text._Z5tracePdi,"ax",@progbits
	.align	128
        .global         _Z5tracePdi
        .type           _Z5tracePdi,@function
        .size           _Z5tracePdi,(.L_x_14 - _Z5tracePdi)
        .other          _Z5tracePdi,@"STO_CUDA_ENTRY STV_DEFAULT"
_Z5tracePdi:
.text._Z5tracePdi:
[----:B------:R-:W-:Y:S01]  /*0000*/  LDC R1, c[0x0][0x37c] ;  /* 0x0000df00ff017b82 */ /* 0x000fe20000000800 */
[----:B------:R-:W0:Y:S07]  /*0010*/  S2R R9, SR_TID.X ;  /* 0x0000000000097919 */ /* 0x000e2e0000002100 */
[----:B------:R-:W0:Y:S01]  /*0020*/  LDC.64 R2, c[0x0][0x380] ;  /* 0x0000e000ff027b82 */ /* 0x000e220000000a00 */
[----:B------:R-:W1:Y:S07]  /*0030*/  LDCU.64 UR8, c[0x0][0x358] ;  /* 0x00006b00ff0877ac */ /* 0x000e6e0008000a00 */
[----:B------:R-:W2:Y:S01]  /*0040*/  S2UR UR5, SR_CgaCtaId ;  /* 0x00000000000579c3 */ /* 0x000ea20000008800 */
[----:B------:R-:W3:Y:S01]  /*0050*/  LDCU UR10, c[0x0][0x360] ;  /* 0x00006c00ff0a77ac */ /* 0x000ee20008000800 */
[----:B------:R-:W4:Y:S01]  /*0060*/  LDCU UR7, c[0x0][0x388] ;  /* 0x00007100ff0777ac */ /* 0x000f220008000800 */
[----:B0-----:R-:W-:-:S06]  /*0070*/  IMAD.WIDE.U32 R2, R9, 0x8, R2 ;  /* 0x0000000809027825 */ /* 0x001fcc00078e0002 */
[----:B-1----:R-:W5:Y:S01]  /*0080*/  LDG.E.64 R2, desc[UR8][R2.64] ;  /* 0x0000000802027981 */ /* 0x002f62000c1e1b00 */
[----:B------:R-:W-:Y:S01]  /*0090*/  UMOV UR4, 0x400 ;  /* 0x0000040000047882 */ /* 0x000fe20000000000 */
[----:B---3--:R-:W-:Y:S01]  /*00a0*/  UISETP.GE.U32.AND UP0, UPT, UR10, 0x2, UPT ;  /* 0x000000020a00788c */ /* 0x008fe2000bf06070 */
[----:B------:R-:W-:Y:S01]  /*00b0*/  ISETP.NE.AND P1, PT, R9, 0x1, PT ;  /* 0x000000010900780c */ /* 0x000fe20003f25270 */
[----:B--2---:R-:W-:-:S03]  /*00c0*/  ULEA UR5, UR5, UR4, 0x18 ;  /* 0x0000000405057291 */ /* 0x004fc6000f8ec0ff */
[----:B------:R-:W-:Y:S02]  /*00d0*/  UMOV UR4, 0x1 ;  /* 0x0000000100047882 */ /* 0x000fe40000000000 */
[----:B----4-:R-:W-:Y:S01]  /*00e0*/  USHF.L.U32 UR4, UR4, UR7, URZ ;  /* 0x0000000704047299 */ /* 0x010fe200080006ff */
[----:B------:R-:W-:-:S05]  /*00f0*/  LEA R7, R9, UR5, 0x3 ;  /* 0x0000000509077c11 */ /* 0x000fca000f8e18ff */
[----:B-----5:R0:W-:Y:S01]  /*0100*/  STS.64 [R7], R2 ;  /* 0x0000000207007388 */ /* 0x0201e20000000a00 */
[----:B------:R-:W-:Y:S06]  /*0110*/  BAR.SYNC.DEFER_BLOCKING 0x0 ;  /* 0x0000000000007b1d */ /* 0x000fec0000010000 */
[----:B------:R-:W-:Y:S05]  /*0120*/  BRA.U !UP0, `(.L_x_0) ;  /* 0x0000000108447547 */ /* 0x000fea000b800000 */
[----:B------:R-:W-:Y:S01]  /*0130*/  IMAD.MOV.U32 R0, RZ, RZ, 0x1 ;  /* 0x00000001ff007424 */ /* 0x000fe200078e00ff */
[----:B------:R-:W1:Y:S01]  /*0140*/  LDCU UR7, c[0x0][0x388] ;  /* 0x00007100ff0777ac */ /* 0x000e620008000800 */
[----:B------:R-:W-:-:S05]  /*0150*/  NOP ;  /* 0x0000000000007918 */ /* 0x000fca0000000000 */
.L_x_1:
[----:B------:R-:W-:-:S04]  /*0160*/  ISETP.NE.AND P0, PT, R0, UR4, PT ;  /* 0x0000000400007c0c */ /* 0x000fc8000bf05270 */
[----:B-1----:R-:W-:-:S04]  /*0170*/  ISETP.GT.OR P0, PT, RZ, UR7, P0 ;  /* 0x00000007ff007c0c */ /* 0x002fc80008704670 */
[----:B------:R-:W-:-:S13]  /*0180*/  ISETP.GE.U32.AND P0, PT, R9, R0, P0 ;  /* 0x000000000900720c */ /* 0x000fda0000706070 */
[----:B------:R-:W-:Y:S02]  /*0190*/  @P0 IMAD.IADD R4, R9, 0x1, -R0 ;  /* 0x0000000109040824 */ /* 0x000fe400078e0a00 */
[----:B------:R-:W-:-:S03]  /*01a0*/  IMAD.SHL.U32 R0, R0, 0x2, RZ ;  /* 0x0000000200007824 */ /* 0x000fc600078e00ff */
[----:B------:R-:W-:-:S05]  /*01b0*/  @P0 LEA R6, R4, UR5, 0x3 ;  /* 0x0000000504060c11 */ /* 0x000fca000f8e18ff */
[----:B0-----:R-:W-:Y:S01]  /*01c0*/  @P0 LDS.64 R2, [R6] ;  /* 0x0000000006020984 */ /* 0x001fe20000000a00 */
[----:B------:R-:W-:Y:S06]  /*01d0*/  BAR.SYNC.DEFER_BLOCKING 0x0 ;  /* 0x0000000000007b1d */ /* 0x000fec0000010000 */
[----:B------:R-:W0:Y:S02]  /*01e0*/  @P0 LDS.64 R4, [R7] ;  /* 0x0000000007040984 */ /* 0x000e240000000a00 */
[----:B0-----:R-:W-:-:S07]  /*01f0*/  @P0 DADD R4, R2, R4 ;  /* 0x0000000002040229 */ /* 0x001fce0000000004 */
[----:B------:R2:W-:Y:S01]  /*0200*/  @P0 STS.64 [R7], R4 ;  /* 0x0000000407000388 */ /* 0x0005e20000000a00 */
[----:B------:R-:W-:Y:S01]  /*0210*/  BAR.SYNC.DEFER_BLOCKING 0x0 ;  /* 0x0000000000007b1d */ /* 0x000fe20000010000 */
[----:B------:R-:W-:-:S13]  /*0220*/  ISETP.GE.U32.AND P0, PT, R0, UR10, PT ;  /* 0x0000000a00007c0c */ /* 0x000fda000bf06070 */
[----:B--2---:R-:W-:Y:S05]  /*0230*/  @!P0 BRA `(.L_x_1) ;  /* 0xfffffffc00c88947 */ /* 0x004fea000383ffff */
.L_x_0:
[----:B------:R-:W-:Y:S06]  /*0240*/  BAR.SYNC.DEFER_BLOCKING 0x0 ;  /* 0x0000000000007b1d */ /* 0x000fec0000010000 */
[----:B------:R-:W-:Y:S05]  /*0250*/  @!P1 BRA `(.L_x_2) ;  /* 0x0000000000249947 */ /* 0x000fea0003800000 */
[----:B------:R-:W-:-:S13]  /*0260*/  ISETP.NE.AND P0, PT, R9, RZ, PT ;  /* 0x000000ff0900720c */ /* 0x000fda0003f05270 */
[----:B------:R-:W-:Y:S05]  /*0270*/  @P0 EXIT ;  /* 0x000000000000094d */ /* 0x000fea0003800000 */
[----:B------:R-:W-:Y:S01]  /*0280*/  ULEA UR6, UR10, UR5, 0x3 ;  /* 0x000000050a067291 */ /* 0x000fe2000f8e18ff */
[----:B0-----:R-:W0:Y:S01]  /*0290*/  S2R R7, SR_CTAID.X ;  /* 0x0000000000077919 */ /* 0x001e220000002500 */
[----:B------:R-:W0:Y:S07]  /*02a0*/  LDC.64 R4, c[0x0][0x380] ;  /* 0x0000e000ff047b82 */ /* 0x000e2e0000000a00 */
[----:B------:R-:W1:Y:S01]  /*02b0*/  LDS.64 R2, [UR6+-0x8] ;  /* 0xfffff806ff027984 */ /* 0x000e620008000a00 */
[----:B0-----:R-:W-:-:S05]  /*02c0*/  IMAD.WIDE.U32 R4, R7, 0x8, R4 ;  /* 0x0000000807047825 */ /* 0x001fca00078e0004 */
[----:B-1----:R-:W-:Y:S01]  /*02d0*/  STG.E.64 desc[UR8][R4.64], R2 ;  /* 0x0000000204007986 */ /* 0x002fe2000c101b08 */
[----:B------:R-:W-:Y:S05]  /*02e0*/  EXIT ;  /* 0x000000000000794d */ /* 0x000fea0003800000 */
.L_x_2:
[----:B------:R-:W-:-:S13]  /*02f0*/  ISETP.LE.AND P0, PT, RZ, UR7, PT ;  /* 0x00000007ff007c0c */ /* 0x000fda000bf03270 */
[----:B------:R-:W-:Y:S05]  /*0300*/  @!P0 EXIT ;  /* 0x000000000000894d */ /* 0x000fea0003800000 */
[----:B------:R-:W-:Y:S01]  /*0310*/  ULOP3.LUT UR6, URZ, UR4, URZ, 0x33, !UPT ;  /* 0x00000004ff067292 */ /* 0x000fe2000f8e33ff */
[----:B0-----:R-:W0:Y:S01]  /*0320*/  S2R R7, SR_CTAID.X ;  /* 0x0000000000077919 */ /* 0x001e220000002500 */
[----:B------:R-:W0:Y:S02]  /*0330*/  LDC.64 R4, c[0x0][0x380] ;  /* 0x0000e000ff047b82 */ /* 0x000e240000000a00 */
[----:B------:R-:W-:-:S04]  /*0340*/  UIADD3 UR6, UPT, UPT, UR6, UR10, URZ ;  /* 0x0000000a06067290 */ /* 0x000fc8000fffe0ff */
[----:B------:R-:W-:-:S09]  /*0350*/  ULEA UR6, UR6, UR5, 0x3 ;  /* 0x0000000506067291 */ /* 0x000fd2000f8e18ff */
[----:B------:R-:W1:Y:S01]  /*0360*/  LDS.64 R2, [UR6] ;  /* 0x00000006ff027984 */ /* 0x000e620008000a00 */
[----:B0-----:R-:W-:-:S05]  /*0370*/  IMAD.WIDE.U32 R4, R7, 0x8, R4 ;  /* 0x0000000807047825 */ /* 0x001fca00078e0004 */
[----:B-1----:R-:W-:Y:S01]  /*0380*/  STG.E.64 desc[UR8][R4.64+0x8], R2 ;  /* 0x0000080204007986 */ /* 0x002fe2000c101b08 */
[----:B------:R-:W-:Y:S05]  /*0390*/  EXIT ;  /* 0x000000000000794d */ /* 0x000fea0003800000 */
.L_x_3:
[----:B------:R-:W-:-:S00]  /*03a0*/  BRA `(.L_x_3) ;  /* 0xfffffffc00fc7947 */ /* 0x000fc0000383ffff */
[----:B------:R-:W-:-:S00]  /*03b0*/  NOP ;  /* 0x0000000000007918 */ /* 0x000fc00000000000 */
        /* <DEDUP_REMOVED lines=12> */
.L_x_14:


//--------------------- .text._Z8get_diagPdS_j    --------------------------
	.section	.text._Z8get_diagPdS_j,"ax",@progbits
	.align	128
        .global         _Z8get_diagPdS_j
        .type           _Z8get_diagPdS_j,@function
        .size           _Z8get_diagPdS_j,(.L_x_15 - _Z8get_diagPdS_j)
        .other          _Z8get_diagPdS_j,@"STO_CUDA_ENTRY STV_DEFAULT"
_Z8get_diagPdS_j:
.text._Z8get_diagPdS_j:
[----:B------:R-:W-:Y:S01]  /*0000*/  LDC R1, c[0x0][0x37c] ;  /* 0x0000df00ff017b82 */ /* 0x000fe20000000800 */
[----:B------:R-:W0:Y:S07]  /*0010*/  S2R R3, SR_TID.X ;  /* 0x0000000000037919 */ /* 0x000e2e0000002100 */
[----:B------:R-:W0:Y:S01]  /*0020*/  S2UR UR6, SR_CTAID.X ;  /* 0x00000000000679c3 */ /* 0x000e220000002500 */
[----:B------:R-:W1:Y:S01]  /*0030*/  LDCU UR4, c[0x0][0x390] ;  /* 0x00007200ff0477ac */ /* 0x000e620008000800 */
[----:B------:R-:W-:-:S06]  /*0040*/  UMOV UR5, 0x1 ;  /* 0x0000000100057882 */ /* 0x000fcc0000000000 */
[----:B------:R-:W0:Y:S01]  /*0050*/  LDC R0, c[0x0][0x360] ;  /* 0x0000d800ff007b82 */ /* 0x000e220000000800 */
[----:B-1----:R-:W-:Y:S01]  /*0060*/  USHF.L.U32 UR4, UR5, UR4, URZ ;  /* 0x0000000405047299 */ /* 0x002fe200080006ff */
[----:B0-----:R-:W-:-:S05]  /*0070*/  IMAD R0, R0, UR6, R3 ;  /* 0x0000000600007c24 */ /* 0x001fca000f8e0203 */
[----:B------:R-:W-:-:S13]  /*0080*/  ISETP.GE.AND P0, PT, R0, UR4, PT ;  /* 0x0000000400007c0c */ /* 0x000fda000bf06270 */
[----:B------:R-:W-:Y:S05]  /*0090*/  @P0 EXIT ;  /* 0x000000000000094d */ /* 0x000fea0003800000 */
[C---:B------:R-:W-:Y:S01]  /*00a0*/  IMAD.SHL.U32 R3, R0.reuse, 0x2, RZ ;  /* 0x0000000200037824 */ /* 0x040fe200078e00ff */
[----:B------:R-:W0:Y:S01]  /*00b0*/  LDCU.64 UR4, c[0x0][0x358] ;  /* 0x00006b00ff0477ac */ /* 0x000e220008000a00 */
[C---:B------:R-:W-:Y:S02]  /*00c0*/  IMAD.SHL.U32 R2, R0.reuse, 0x4, RZ ;  /* 0x0000000400027824 */ /* 0x040fe400078e00ff */
[C---:B------:R-:W-:Y:S01]  /*00d0*/  IMAD.SHL.U32 R4, R0.reuse, 0x8, RZ ;  /* 0x0000000800047824 */ /* 0x040fe200078e00ff */
[----:B------:R-:W-:Y:S01]  /*00e0*/  LOP3.LUT R3, R3, 0x6, RZ, 0xc0, !PT ;  /* 0x0000000603037812 */ /* 0x000fe200078ec0ff */
[C---:B------:R-:W-:Y:S02]  /*00f0*/  IMAD.SHL.U32 R6, R0.reuse, 0x10, RZ ;  /* 0x0000001000067824 */ /* 0x040fe400078e00ff */
[----:B------:R-:W-:Y:S01]  /*0100*/  IMAD.SHL.U32 R8, R0, 0x4000, RZ ;  /* 0x0000400000087824 */ /* 0x000fe200078e00ff */
[----:B------:R-:W-:-:S04]  /*0110*/  LOP3.LUT R3, R3, 0x8, R2, 0xf8, !PT ;  /* 0x0000000803037812 */ /* 0x000fc800078ef802 */
[----:B------:R-:W-:-:S04]  /*0120*/  LOP3.LUT R3, R3, 0x1, R0, 0xf8, !PT ;  /* 0x0000000103037812 */ /* 0x000fc800078ef800 */
[----:B------:R-:W-:-:S04]  /*0130*/  LOP3.LUT R3, R3, 0x20, R4, 0xf8, !PT ;  /* 0x0000002003037812 */ /* 0x000fc800078ef804 */
[----:B------:R-:W-:Y:S01]  /*0140*/  LOP3.LUT R3, R3, 0x10, R2, 0xf8, !PT ;  /* 0x0000001003037812 */ /* 0x000fe200078ef802 */
[----:B------:R-:W-:-:S03]  /*0150*/  IMAD.SHL.U32 R2, R0, 0x20, RZ ;  /* 0x0000002000027824 */ /* 0x000fc600078e00ff */
        /* <DEDUP_REMOVED lines=25> */
[----:B------:R-:W-:-:S04]  /*02f0*/  LOP3.LUT R3, R3, 0x400000, R2, 0xf8, !PT ;  /* 0x0040000003037812 */ /* 0x000fc800078ef802 */
[----:B------:R-:W-:-:S04]  /*0300*/  LOP3.LUT R3, R3, 0x2000000, R6, 0xf8, !PT ;  /* 0x0200000003037812 */ /* 0x000fc800078ef806 */
[----:B------:R-:W-:Y:S01]  /*0310*/  LOP3.LUT R3, R3, 0x1000000, R4, 0xf8, !PT ;  /* 0x0100000003037812 */ /* 0x000fe200078ef804 */
[----:B------:R-:W-:-:S03]  /*0320*/  IMAD.SHL.U32 R4, R0, 0x8000, RZ ;  /* 0x0000800000047824 */ /* 0x000fc600078e00ff */
[----:B------:R-:W-:Y:S02]  /*0330*/  LOP3.LUT R5, R3, 0x8000000, R8, 0xf8, !PT ;  /* 0x0800000003057812 */ /* 0x000fe400078ef808 */
[----:B------:R-:W1:Y:S02]  /*0340*/  LDC.64 R2, c[0x0][0x380] ;  /* 0x0000e000ff027b82 */ /* 0x000e640000000a00 */
[----:B------:R-:W-:Y:S01]  /*0350*/  LOP3.LUT R5, R5, 0x4000000, R6, 0xf8, !PT ;  /* 0x0400000005057812 */ /* 0x000fe200078ef806 */
[----:B------:R-:W-:-:S03]  /*0360*/  IMAD.U32 R6, R0, 0x10000, RZ ;  /* 0x0001000000067824 */ /* 0x000fc600078e00ff */
[----:B------:R-:W-:-:S04]  /*0370*/  LOP3.LUT R5, R5, 0x20000000, R4, 0xf8, !PT ;  /* 0x2000000005057812 */ /* 0x000fc800078ef804 */
[----:B------:R-:W-:-:S04]  /*0380*/  LOP3.LUT R5, R5, 0x10000000, R8, 0xf8, !PT ;  /* 0x1000000005057812 */ /* 0x000fc800078ef808 */
[----:B------:R-:W-:-:S04]  /*0390*/  LOP3.LUT R5, R5, 0x80000000, R6, 0xf8, !PT ;  /* 0x8000000005057812 */ /* 0x000fc800078ef806 */
[----:B------:R-:W-:-:S05]  /*03a0*/  LOP3.LUT R5, R5, 0x40000000, R4, 0xf8, !PT ;  /* 0x4000000005057812 */ /* 0x000fca00078ef804 */
[----:B-1----:R-:W-:Y:S02]  /*03b0*/  IMAD.WIDE.U32 R2, R5, 0x8, R2 ;  /* 0x0000000805027825 */ /* 0x002fe400078e0002 */
[----:B------:R-:W1:Y:S04]  /*03c0*/  LDC.64 R4, c[0x0][0x388] ;  /* 0x0000e200ff047b82 */ /* 0x000e680000000a00 */
[----:B0-----:R-:W2:Y:S01]  /*03d0*/  LDG.E.64 R2, desc[UR4][R2.64] ;  /* 0x0000000402027981 */ /* 0x001ea2000c1e1b00 */
[----:B-1----:R-:W-:-:S05]  /*03e0*/  IMAD.WIDE R4, R0, 0x8, R4 ;  /* 0x0000000800047825 */ /* 0x002fca00078e0204 */
[----:B--2---:R-:W-:Y:S01]  /*03f0*/  STG.E.64 desc[UR4][R4.64], R2 ;  /* 0x0000000204007986 */ /* 0x004fe2000c101b04 */
[----:B------:R-:W-:Y:S05]  /*0400*/  EXIT ;  /* 0x000000000000794d */ /* 0x000fea0003800000 */
.L_x_4:
        /* <DEDUP_REMOVED lines=15> */
.L_x_15:


//--------------------- .text._Z9dm_reducePdjS_S_j --------------------------
	.section	.text._Z9dm_reducePdjS_S_j,"ax",@progbits
	.align	128
        .global         _Z9dm_reducePdjS_S_j
        .type           _Z9dm_reducePdjS_S_j,@function
        .size           _Z9dm_reducePdjS_S_j,(.L_x_16 - _Z9dm_reducePdjS_S_j)
        .other          _Z9dm_reducePdjS_S_j,@"STO_CUDA_ENTRY STV_DEFAULT"
_Z9dm_reducePdjS_S_j:
.text._Z9dm_reducePdjS_S_j:
[----:B------:R-:W-:Y:S01]  /*0000*/  LDC R1, c[0x0][0x37c] ;  /* 0x0000df00ff017b82 */ /* 0x000fe20000000800 */
[----:B------:R-:W0:Y:S07]  /*0010*/  S2R R0, SR_TID.X ;  /* 0x0000000000007919 */ /* 0x000e2e0000002100 */
[----:B------:R-:W0:Y:S01]  /*0020*/  S2UR UR6, SR_CTAID.X ;  /* 0x00000000000679c3 */ /* 0x000e220000002500 */
[----:B------:R-:W1:Y:S01]  /*0030*/  LDCU UR4, c[0x0][0x3a0] ;  /* 0x00007400ff0477ac */ /* 0x000e620008000800 */
[----:B------:R-:W-:-:S06]  /*0040*/  UMOV UR5, 0x1 ;  /* 0x0000000100057882 */ /* 0x000fcc0000000000 */
[----:B------:R-:W0:Y:S01]  /*0050*/  LDC R7, c[0x0][0x360] ;  /* 0x0000d800ff077b82 */ /* 0x000e220000000800 */
[----:B-1----:R-:W-:-:S04]  /*0060*/  USHF.L.U32 UR4, UR4, 0x1, URZ ;  /* 0x0000000104047899 */ /* 0x002fc800080006ff */
[----:B------:R-:W-:Y:S01]  /*0070*/  USHF.L.U32 UR4, UR5, UR4, URZ ;  /* 0x0000000405047299 */ /* 0x000fe200080006ff */
[----:B0-----:R-:W-:-:S05]  /*0080*/  IMAD R7, R7, UR6, R0 ;  /* 0x0000000607077c24 */ /* 0x001fca000f8e0200 */
[----:B------:R-:W-:-:S13]  /*0090*/  ISETP.GE.AND P0, PT, R7, UR4, PT ;  /* 0x0000000407007c0c */ /* 0x000fda000bf06270 */
[----:B------:R-:W-:Y:S05]  /*00a0*/  @P0 EXIT ;  /* 0x000000000000094d */ /* 0x000fea0003800000 */
[----:B------:R-:W0:Y:S01]  /*00b0*/  LDCU UR4, c[0x0][0x388] ;  /* 0x00007100ff0477ac */ /* 0x000e220008000800 */
[----:B------:R-:W-:Y:S01]  /*00c0*/  UMOV UR5, 0xffffffff ;  /* 0xffffffff00057882 */ /* 0x000fe20000000000 */
[----:B------:R-:W-:Y:S01]  /*00d0*/  UMOV UR6, 0xfffffffc ;  /* 0xfffffffc00067882 */ /* 0x000fe20000000000 */
[----:B------:R-:W1:Y:S01]  /*00e0*/  LDCU.64 UR8, c[0x0][0x358] ;  /* 0x00006b00ff0877ac */ /* 0x000e620008000a00 */
[----:B0-----:R-:W-:-:S04]  /*00f0*/  USHF.L.U32 UR4, UR4, 0x1, URZ ;  /* 0x0000000104047899 */ /* 0x001fc800080006ff */
[----:B------:R-:W-:Y:S02]  /*0100*/  USHF.L.U32 UR5, UR5, UR4, URZ ;  /* 0x0000000405057299 */ /* 0x000fe400080006ff */
[----:B------:R-:W-:Y:S01]  /*0110*/  SHF.R.S32.HI R0, RZ, UR4, R7 ;  /* 0x00000004ff007c19 */ /* 0x000fe20008011407 */
[----:B------:R-:W-:-:S03]  /*0120*/  USHF.L.U32 UR4, UR6, UR4, URZ ;  /* 0x0000000406047299 */ /* 0x000fc600080006ff */
[----:B------:R-:W-:-:S04]  /*0130*/  LOP3.LUT R0, R0, 0x3, RZ, 0xc0, !PT ;  /* 0x0000000300007812 */ /* 0x000fc800078ec0ff */
[----:B------:R-:W-:-:S13]  /*0140*/  ISETP.NE.AND P0, PT, R0, 0x3, PT ;  /* 0x000000030000780c */ /* 0x000fda0003f05270 */
[----:B-1----:R-:W-:Y:S05]  /*0150*/  @!P0 BRA `(.L_x_5) ;  /* 0x0000000000308947 */ /* 0x002fea0003800000 */
[----:B------:R-:W-:-:S13]  /*0160*/  ISETP.NE.AND P0, PT, R0, RZ, PT ;  /* 0x000000ff0000720c */ /* 0x000fda0003f05270 */
[----:B------:R-:W-:Y:S05]  /*0170*/  @P0 EXIT ;  /* 0x000000000000094d */ /* 0x000fea0003800000 */
[----:B------:R-:W0:Y:S08]  /*0180*/  LDC.64 R2, c[0x0][0x380] ;  /* 0x0000e000ff027b82 */ /* 0x000e300000000a00 */
[----:B------:R-:W1:Y:S01]  /*0190*/  LDC.64 R4, c[0x0][0x390] ;  /* 0x0000e400ff047b82 */ /* 0x000e620000000a00 */
[----:B0-----:R-:W-:-:S06]  /*01a0*/  IMAD.WIDE R2, R7, 0x8, R2 ;  /* 0x0000000807027825 */ /* 0x001fcc00078e0202 */
[----:B------:R-:W2:Y:S01]  /*01b0*/  LDG.E.64 R2, desc[UR8][R2.64] ;  /* 0x0000000802027981 */ /* 0x000ea2000c1e1b00 */
[----:B------:R-:W-:-:S04]  /*01c0*/  LOP3.LUT R0, R7, UR4, RZ, 0xc0, !PT ;  /* 0x0000000407007c12 */ /* 0x000fc8000f8ec0ff */
[----:B------:R-:W-:-:S04]  /*01d0*/  SHF.R.S32.HI R0, RZ, 0x2, R0 ;  /* 0x00000002ff007819 */ /* 0x000fc80000011400 */
[----:B------:R-:W-:-:S05]  /*01e0*/  LOP3.LUT R7, R0, UR5, R7, 0xf2, !PT ;  /* 0x0000000500077c12 */ /* 0x000fca000f8ef207 */
[----:B-1----:R-:W-:-:S05]  /*01f0*/  IMAD.WIDE R4, R7, 0x8, R4 ;  /* 0x0000000807047825 */ /* 0x002fca00078e0204 */
[----:B--2---:R-:W-:Y:S01]  /*0200*/  STG.E.64 desc[UR8][R4.64], R2 ;  /* 0x0000000204007986 */ /* 0x004fe2000c101b08 */
[----:B------:R-:W-:Y:S05]  /*0210*/  EXIT ;  /* 0x000000000000794d */ /* 0x000fea0003800000 */
.L_x_5:
        /* <DEDUP_REMOVED lines=10> */
.L_x_6:
        /* <DEDUP_REMOVED lines=12> */
.L_x_16:


//--------------------- .text._Z16single_qubit_ptmPdS_jj --------------------------
	.section	.text._Z16single_qubit_ptmPdS_jj,"ax",@progbits
	.align	128
        .global         _Z16single_qubit_ptmPdS_jj
        .type           _Z16single_qubit_ptmPdS_jj,@function
        .size           _Z16single_qubit_ptmPdS_jj,(.L_x_17 - _Z16single_qubit_ptmPdS_jj)
        .other          _Z16single_qubit_ptmPdS_jj,@"STO_CUDA_ENTRY STV_DEFAULT"
_Z16single_qubit_ptmPdS_jj:
.text._Z16single_qubit_ptmPdS_jj:
[----:B------:R-:W-:Y:S01]  /*0000*/  LDC R1, c[0x0][0x37c] ;  /* 0x0000df00ff017b82 */ /* 0x000fe20000000800 */
[----:B------:R-:W0:Y:S07]  /*0010*/  S2R R0, SR_TID.X ;  /* 0x0000000000007919 */ /* 0x000e2e0000002100 */
[----:B------:R-:W1:Y:S08]  /*0020*/  S2UR UR4, SR_CTAID.X ;  /* 0x00000000000479c3 */ /* 0x000e700000002500 */
[----:B------:R-:W1:Y:S08]  /*0030*/  LDC R7, c[0x0][0x360] ;  /* 0x0000d800ff077b82 */ /* 0x000e700000000800 */
[----:B------:R-:W2:Y:S01]  /*0040*/  LDC R9, c[0x0][0x394] ;  /* 0x0000e500ff097b82 */ /* 0x000ea20000000800 */
[----:B-1----:R-:W-:-:S04]  /*0050*/  IMAD R7, R7, UR4, RZ ;  /* 0x0000000407077c24 */ /* 0x002fc8000f8e02ff */
[----:B0-----:R-:W-:Y:S02]  /*0060*/  IMAD.IADD R2, R7, 0x1, R0 ;  /* 0x0000000107027824 */ /* 0x001fe400078e0200 */
[----:B--2---:R-:W-:-:S05]  /*0070*/  IMAD.SHL.U32 R3, R9, 0x2, RZ ;  /* 0x0000000209037824 */ /* 0x004fca00078e00ff */
[----:B------:R-:W-:-:S04]  /*0080*/  SHF.R.U32.HI R2, RZ, R3, R2 ;  /* 0x00000003ff027219 */ /* 0x000fc80000011602 */
[----:B------:R-:W-:-:S13]  /*0090*/  ISETP.NE.AND P0, PT, R2, RZ, PT ;  /* 0x000000ff0200720c */ /* 0x000fda0003f05270 */
[----:B------:R-:W-:Y:S05]  /*00a0*/  @P0 EXIT ;  /* 0x000000000000094d */ /* 0x000fea0003800000 */
[----:B------:R-:W0:Y:S01]  /*00b0*/  LDCU UR4, c[0x0][0x390] ;  /* 0x00007200ff0477ac */ /* 0x000e220008000800 */
[----:B------:R-:W1:Y:S01]  /*00c0*/  LDC.64 R4, c[0x0][0x388] ;  /* 0x0000e200ff047b82 */ /* 0x000e620000000a00 */
[----:B------:R-:W-:Y:S01]  /*00d0*/  LOP3.LUT R8, R7, 0x3, R0, 0xc8, !PT ;  /* 0x0000000307087812 */ /* 0x000fe200078ec800 */
[----:B------:R-:W-:Y:S01]  /*00e0*/  UMOV UR6, 0xffffffff ;  /* 0xffffffff00067882 */ /* 0x000fe20000000000 */
[----:B------:R-:W-:Y:S02]  /*00f0*/  ISETP.GT.U32.AND P0, PT, R0, 0xf, PT ;  /* 0x0000000f0000780c */ /* 0x000fe40003f04070 */
[----:B------:R-:W-:-:S03]  /*0100*/  ISETP.GT.U32.AND P1, PT, R9, 0x1, PT ;  /* 0x000000010900780c */ /* 0x000fc60003f24070 */
[----:B------:R-:W2:Y:S01]  /*0110*/  LDC.64 R2, c[0x0][0x380] ;  /* 0x0000e000ff027b82 */ /* 0x000ea20000000a00 */
[----:B0-----:R-:W-:-:S04]  /*0120*/  USHF.L.U32 UR4, UR4, 0x1, URZ ;  /* 0x0000000104047899 */ /* 0x001fc800080006ff */
[----:B------:R-:W-:Y:S02]  /*0130*/  UIADD3 UR5, UPT, UPT, UR4, 0x2, URZ ;  /* 0x0000000204057890 */ /* 0x000fe4000fffe0ff */
[----:B------:R-:W-:Y:S01]  /*0140*/  SHF.L.U32 R8, R8, UR4, RZ ;  /* 0x0000000408087c19 */ /* 0x000fe200080006ff */
[----:B-1----:R-:W-:Y:S01]  /*0150*/  IMAD.WIDE.U32 R4, R0, 0x8, R4 ;  /* 0x0000000800047825 */ /* 0x002fe200078e0004 */
[----:B------:R-:W-:Y:S01]  /*0160*/  USHF.L.U32 UR5, UR6, UR5, URZ ;  /* 0x0000000506057299 */ /* 0x000fe200080006ff */
[----:B------:R-:W0:Y:S05]  /*0170*/  LDCU.64 UR6, c[0x0][0x358] ;  /* 0x00006b00ff0677ac */ /* 0x000e2a0008000a00 */
[----:B------:R-:W-:-:S02]  /*0180*/  LOP3.LUT R6, R7, UR5, R0, 0x32, !PT ;  /* 0x0000000507067c12 */ /* 0x000fc4000f8e3200 */
[----:B------:R-:W-:Y:S02]  /*0190*/  LOP3.LUT R7, R7, UR5, R0, 0xc8, !PT ;  /* 0x0000000507077c12 */ /* 0x000fe4000f8ec800 */
[----:B------:R-:W-:-:S04]  /*01a0*/  LOP3.LUT R6, R6, 0x3ffffffc, RZ, 0xc0, !PT ;  /* 0x3ffffffc06067812 */ /* 0x000fc800078ec0ff */
[----:B------:R-:W-:-:S04]  /*01b0*/  SHF.R.U32.HI R6, RZ, 0x2, R6 ;  /* 0x00000002ff067819 */ /* 0x000fc80000011606 */
[----:B------:R-:W-:Y:S02]  /*01c0*/  LOP3.LUT R7, R6, R7, R8, 0xfe, !PT ;  /* 0x0000000706077212 */ /* 0x000fe400078efe08 */
[----:B0-----:R-:W3:Y:S03]  /*01d0*/  @!P0 LDG.E.64 R8, desc[UR6][R4.64] ;  /* 0x0000000604088981 */ /* 0x001ee6000c1e1b00 */
[----:B--2---:R-:W-:Y:S01]  /*01e0*/  IMAD.WIDE R2, R7, 0x8, R2 ;  /* 0x0000000807027825 */ /* 0x004fe200078e0202 */
[----:B------:R-:W2:Y:S04]  /*01f0*/  @!P1 LDG.E.64 R20, desc[UR6][R4.64+0x20] ;  /* 0x0000200604149981 */ /* 0x000ea8000c1e1b00 */
[----:B------:R-:W4:Y:S04]  /*0200*/  @!P1 LDG.E.64 R22, desc[UR6][R4.64+0x40] ;  /* 0x0000400604169981 */ /* 0x000f28000c1e1b00 */
[----:B------:R-:W5:Y:S04]  /*0210*/  @!P1 LDG.E.64 R24, desc[UR6][R4.64+0x60] ;  /* 0x0000600604189981 */ /* 0x000f68000c1e1b00 */
[----:B------:R-:W5:Y:S01]  /*0220*/  LDG.E.64 R26, desc[UR6][R2.64] ;  /* 0x00000006021a7981 */ /* 0x000f62000c1e1b00 */
[----:B------:R-:W0:Y:S01]  /*0230*/  S2UR UR5, SR_CgaCtaId ;  /* 0x00000000000579c3 */ /* 0x000e220000008800 */
[----:B------:R-:W-:Y:S01]  /*0240*/  UMOV UR4, 0x400 ;  /* 0x0000040000047882 */ /* 0x000fe20000000000 */
[----:B------:R-:W-:-:S02]  /*0250*/  IMAD.SHL.U32 R29, R0, 0x8, RZ ;  /* 0x00000008001d7824 */ /* 0x000fc400078e00ff */
[----:B------:R-:W-:-:S03]  /*0260*/  IMAD.SHL.U32 R0, R0, 0x20, RZ ;  /* 0x0000002000007824 */ /* 0x000fc600078e00ff */
[----:B------:R-:W-:Y:S02]  /*0270*/  LOP3.LUT R28, R29, 0x1fe0, RZ, 0xc0, !PT ;  /* 0x00001fe01d1c7812 */ /* 0x000fe400078ec0ff */
[----:B------:R-:W-:Y:S01]  /*0280*/  LOP3.LUT R0, R0, 0x60, RZ, 0xc0, !PT ;  /* 0x0000006000007812 */ /* 0x000fe200078ec0ff */
[----:B0-----:R-:W-:-:S09]  /*0290*/  ULEA UR4, UR5, UR4, 0x18 ;  /* 0x0000000405047291 */ /* 0x001fd2000f8ec0ff */
[----:B---3--:R-:W-:Y:S04]  /*02a0*/  @!P0 STS.64 [R29+UR4], R8 ;  /* 0x000000081d008988 */ /* 0x008fe80008000a04 */
[----:B--2---:R-:W-:Y:S04]  /*02b0*/  @!P1 STS.64 [R29+UR4+0x20], R20 ;  /* 0x000020141d009988 */ /* 0x004fe80008000a04 */
[----:B----4-:R-:W-:Y:S04]  /*02c0*/  @!P1 STS.64 [R29+UR4+0x40], R22 ;  /* 0x000040161d009988 */ /* 0x010fe80008000a04 */
[----:B-----5:R-:W-:Y:S04]  /*02d0*/  @!P1 STS.64 [R29+UR4+0x60], R24 ;  /* 0x000060181d009988 */ /* 0x020fe80008000a04 */
[----:B------:R-:W-:Y:S01]  /*02e0*/  STS.64 [R29+UR4+0x80], R26 ;  /* 0x0000801a1d007988 */ /* 0x000fe20008000a04 */
[----:B------:R-:W-:Y:S06]  /*02f0*/  BAR.SYNC.DEFER_BLOCKING 0x0 ;  /* 0x0000000000007b1d */ /* 0x000fec0000010000 */
[----:B------:R-:W-:Y:S04]  /*0300*/  LDS.128 R12, [R0+UR4] ;  /* 0x00000004000c7984 */ /* 0x000fe80008000c00 */
[----:B------:R-:W0:Y:S04]  /*0310*/  LDS.128 R16, [R28+UR4+0x80] ;  /* 0x000080041c107984 */ /* 0x000e280008000c00 */
[----:B------:R-:W-:Y:S04]  /*0320*/  LDS.128 R4, [R0+UR4+0x10] ;  /* 0x0000100400047984 */ /* 0x000fe80008000c00 */
[----:B------:R-:W1:Y:S01]  /*0330*/  LDS.128 R8, [R28+UR4+0x90] ;  /* 0x000090041c087984 */ /* 0x000e620008000c00 */
[----:B0-----:R-:W-:-:S08]  /*0340*/  DFMA R12, R12, R16, RZ ;  /* 0x000000100c0c722b */ /* 0x001fd000000000ff */
[----:B------:R-:W-:-:S08]  /*0350*/  DFMA R12, R14, R18, R12 ;  /* 0x000000120e0c722b */ /* 0x000fd0000000000c */
[----:B-1----:R-:W-:-:S08]  /*0360*/  DFMA R4, R4, R8, R12 ;  /* 0x000000080404722b */ /* 0x002fd0000000000c */
[----:B------:R-:W-:Y:S01]  /*0370*/  DFMA R4, R6, R10, R4 ;  /* 0x0000000a0604722b */ /* 0x000fe20000000004 */
[----:B------:R-:W-:Y:S06]  /*0380*/  BAR.SYNC.DEFER_BLOCKING 0x0 ;  /* 0x0000000000007b1d */ /* 0x000fec0000010000 */
[----:B------:R-:W-:Y:S01]  /*0390*/  STG.E.64 desc[UR6][R2.64], R4 ;  /* 0x0000000402007986 */ /* 0x000fe2000c101b06 */
[----:B------:R-:W-:Y:S05]  /*03a0*/  EXIT ;  /* 0x000000000000794d */ /* 0x000fea0003800000 */
.L_x_7:
        /* <DEDUP_REMOVED lines=13> */
.L_x_17:


//--------------------- .text._Z6cphasePdjjj      --------------------------
	.section	.text._Z6cphasePdjjj,"ax",@progbits
	.align	128
        .global         _Z6cphasePdjjj
        .type           _Z6cphasePdjjj,@function
        .size           _Z6cphasePdjjj,(.L_x_18 - _Z6cphasePdjjj)
        .other          _Z6cphasePdjjj,@"STO_CUDA_ENTRY STV_DEFAULT"
_Z6cphasePdjjj:
.text._Z6cphasePdjjj:
[----:B------:R-:W-:Y:S01]  /*0000*/  LDC R1, c[0x0][0x37c] ;  /* 0x0000df00ff017b82 */ /* 0x000fe20000000800 */
[----:B------:R-:W0:Y:S07]  /*0010*/  S2R R0, SR_TID.X ;  /* 0x0000000000007919 */ /* 0x000e2e0000002100 */
[----:B------:R-:W0:Y:S01]  /*0020*/  S2UR UR5, SR_CTAID.X ;  /* 0x00000000000579c3 */ /* 0x000e220000002500 */
[----:B------:R-:W1:Y:S07]  /*0030*/  LDCU UR4, c[0x0][0x390] ;  /* 0x00007200ff0477ac */ /* 0x000e6e0008000800 */
[----:B------:R-:W0:Y:S01]  /*0040*/  LDC R9, c[0x0][0x360] ;  /* 0x0000d800ff097b82 */ /* 0x000e220000000800 */
[----:B-1----:R-:W-:Y:S01]  /*0050*/  USHF.L.U32 UR4, UR4, 0x1, URZ ;  /* 0x0000000104047899 */ /* 0x002fe200080006ff */
[----:B0-----:R-:W-:-:S05]  /*0060*/  IMAD R9, R9, UR5, R0 ;  /* 0x0000000509097c24 */ /* 0x001fca000f8e0200 */
[----:B------:R-:W-:-:S04]  /*0070*/  SHF.R.U32.HI R0, RZ, UR4, R9 ;  /* 0x00000004ff007c19 */ /* 0x000fc80008011609 */
[----:B------:R-:W-:-:S13]  /*0080*/  ISETP.NE.AND P0, PT, R0, RZ, PT ;  /* 0x000000ff0000720c */ /* 0x000fda0003f05270 */
[----:B------:R-:W-:Y:S05]  /*0090*/  @P0 EXIT ;  /* 0x000000000000094d */ /* 0x000fea0003800000 */
[----:B------:R-:W0:Y:S01]  /*00a0*/  LDCU.64 UR4, c[0x0][0x388] ;  /* 0x00007100ff0477ac */ /* 0x000e220008000a00 */
[----:B------:R-:W1:Y:S01]  /*00b0*/  LDC.64 R6, c[0x0][0x380] ;  /* 0x0000e000ff067b82 */ /* 0x000e620000000a00 */
[----:B------:R-:W-:Y:S01]  /*00c0*/  BSSY.RECONVERGENT B0, `(.L_x_8) ;  /* 0x0000010000007945 */ /* 0x000fe20003800200 */
[----:B------:R-:W2:Y:S01]  /*00d0*/  LDCU.64 UR6, c[0x0][0x358] ;  /* 0x00006b00ff0677ac */ /* 0x000ea20008000a00 */
[----:B0-----:R-:W-:Y:S02]  /*00e0*/  USHF.L.U32 UR5, UR5, 0x1, URZ ;  /* 0x0000000105057899 */ /* 0x001fe400080006ff */
[----:B------:R-:W-:-:S04]  /*00f0*/  USHF.L.U32 UR4, UR4, 0x1, URZ ;  /* 0x0000000104047899 */ /* 0x000fc800080006ff */
[--C-:B------:R-:W-:Y:S02]  /*0100*/  SHF.R.U32.HI R2, RZ, UR5, R9.reuse ;  /* 0x00000005ff027c19 */ /* 0x100fe40008011609 */
[----:B------:R-:W-:Y:S02]  /*0110*/  SHF.R.U32.HI R0, RZ, UR4, R9 ;  /* 0x00000004ff007c19 */ /* 0x000fe40008011609 */
[----:B------:R-:W-:Y:S01]  /*0120*/  LOP3.LUT P0, R8, R2, 0x3, RZ, 0xc0, !PT ;  /* 0x0000000302087812 */ /* 0x000fe2000780c0ff */
[----:B-1----:R-:W-:Y:S01]  /*0130*/  IMAD.WIDE.U32 R2, R9, 0x8, R6 ;  /* 0x0000000809027825 */ /* 0x002fe200078e0006 */
[----:B------:R-:W-:Y:S02]  /*0140*/  LOP3.LUT R0, R0, 0x3, RZ, 0xc0, !PT ;  /* 0x0000000300007812 */ /* 0x000fe400078ec0ff */
[----:B------:R-:W-:Y:S02]  /*0150*/  ISETP.NE.AND P1, PT, R8, 0x3, PT ;  /* 0x000000030800780c */ /* 0x000fe40003f25270 */
[----:B------:R-:W-:-:S02]  /*0160*/  ISETP.NE.OR P0, PT, R0, 0x3, !P0 ;  /* 0x000000030000780c */ /* 0x000fc40004705670 */
[----:B------:R-:W-:-:S11]  /*0170*/  ISETP.EQ.OR P1, PT, R0, RZ, P1 ;  /* 0x000000ff0000720c */ /* 0x000fd60000f22670 */
[----:B--2---:R-:W-:Y:S05]  /*0180*/  @P0 BRA `(.L_x_9) ;  /* 0x00000000000c0947 */ /* 0x004fea0003800000 */
[----:B------:R-:W2:Y:S02]  /*0190*/  LDG.E.64 R4, desc[UR6][R2.64] ;  /* 0x0000000602047981 */ /* 0x000ea4000c1e1b00 */
[----:B--2---:R-:W-:-:S07]  /*01a0*/  DADD R4, -RZ, -R4 ;  /* 0x00000000ff047229 */ /* 0x004fce0000000904 */
[----:B------:R0:W-:Y:S04]  /*01b0*/  STG.E.64 desc[UR6][R2.64], R4 ;  /* 0x0000000402007986 */ /* 0x0001e8000c101b06 */
.L_x_9:
[----:B------:R-:W-:Y:S05]  /*01c0*/  BSYNC.RECONVERGENT B0 ;  /* 0x0000000000007941 */ /* 0x000fea0003800200 */
.L_x_8:
[----:B------:R-:W-:Y:S05]  /*01d0*/  @P1 BRA `(.L_x_10) ;  /* 0x0000000000101947 */ /* 0x000fea0003800000 */
[----:B0-----:R-:W2:Y:S02]  /*01e0*/  LDG.E.64 R4, desc[UR6][R2.64] ;  /* 0x0000000602047981 */ /* 0x001ea4000c1e1b00 */
[----:B--2---:R-:W-:-:S07]  /*01f0*/  DADD R4, -RZ, -R4 ;  /* 0x00000000ff047229 */ /* 0x004fce0000000904 */
[----:B------:R-:W-:Y:S01]  /*0200*/  STG.E.64 desc[UR6][R2.64], R4 ;  /* 0x0000000402007986 */ /* 0x000fe2000c101b06 */
[----:B------:R-:W-:Y:S05]  /*0210*/  EXIT ;  /* 0x000000000000794d */ /* 0x000fea0003800000 */
.L_x_10:
[----:B------:R-:W-:-:S05]  /*0220*/  VIADD R0, R0, 0xffffffff ;  /* 0xffffffff00007836 */ /* 0x000fca0000000000 */
[----:B------:R-:W-:-:S04]  /*0230*/  ISETP.GT.U32.AND P0, PT, R0, 0x1, PT ;  /* 0x000000010000780c */ /* 0x000fc80003f04070 */
[----:B------:R-:W-:-:S13]  /*0240*/  ISETP.NE.OR P0, PT, R8, 0x1, P0 ;  /* 0x000000010800780c */ /* 0x000fda0000705670 */
[----:B------:R-:W-:Y:S05]  /*0250*/  @P0 EXIT ;  /* 0x000000000000094d */ /* 0x000fea0003800000 */
[----:B0-----:R-:W-:-:S05]  /*0260*/  IMAD.MOV.U32 R4, RZ, RZ, 0x3 ;  /* 0x00000003ff047424 */ /* 0x001fca00078e00ff */
[C---:B------:R-:W-:Y:S02]  /*0270*/  SHF.L.U32 R0, R4.reuse, UR4, RZ ;  /* 0x0000000404007c19 */ /* 0x040fe400080006ff */
[----:B------:R-:W-:-:S04]  /*0280*/  SHF.L.U32 R4, R4, UR5, RZ ;  /* 0x0000000504047c19 */ /* 0x000fc800080006ff */
[----:B------:R-:W-:Y:S02]  /*0290*/  LOP3.LUT R5, R9, R4, R0, 0x1e, !PT ;  /* 0x0000000409057212 */ /* 0x000fe400078e1e00 */
[----:B------:R-:W2:Y:S03]  /*02a0*/  LDG.E.64 R8, desc[UR6][R2.64] ;  /* 0x0000000602087981 */ /* 0x000ea6000c1e1b00 */
[----:B------:R-:W-:-:S05]  /*02b0*/  IMAD.WIDE.U32 R4, R5, 0x8, R6 ;  /* 0x0000000805047825 */ /* 0x000fca00078e0006 */
[----:B------:R-:W3:Y:S01]  /*02c0*/  LDG.E.64 R6, desc[UR6][R4.64] ;  /* 0x0000000604067981 */ /* 0x000ee2000c1e1b00 */
[----:B--2---:R-:W-:Y:S02]  /*02d0*/  DADD R8, -RZ, -R8 ;  /* 0x00000000ff087229 */ /* 0x004fe40000000908 */
[----:B---3--:R-:W-:-:S05]  /*02e0*/  DADD R6, -RZ, -R6 ;  /* 0x00000000ff067229 */ /* 0x008fca0000000906 */
[----:B------:R-:W-:Y:S04]  /*02f0*/  STG.E.64 desc[UR6][R4.64], R8 ;  /* 0x0000000804007986 */ /* 0x000fe8000c101b06 */
[----:B------:R-:W-:Y:S01]  /*0300*/  STG.E.64 desc[UR6][R2.64], R6 ;  /* 0x0000000602007986 */ /* 0x000fe2000c101b06 */
[----:B------:R-:W-:Y:S05]  /*0310*/  EXIT ;  /* 0x000000000000794d */ /* 0x000fea0003800000 */
.L_x_11:
        /* <DEDUP_REMOVED lines=14> */
.L_x_18:


//--------------------- .text._Z15pauli_reshufflePdS_jj --------------------------
	.section	.text._Z15pauli_reshufflePdS_jj,"ax",@progbits
	.align	128
        .global         _Z15pauli_reshufflePdS_jj
        .type           _Z15pauli_reshufflePdS_jj,@function
        .size           _Z15pauli_reshufflePdS_jj,(.L_x_19 - _Z15pauli_reshufflePdS_jj)
        .other          _Z15pauli_reshufflePdS_jj,@"STO_CUDA_ENTRY STV_DEFAULT"
_Z15pauli_reshufflePdS_jj:
.text._Z15pauli_reshufflePdS_jj:
[----:B------:R-:W-:Y:S01]  /*0000*/  LDC R1, c[0x0][0x37c] ;  /* 0x0000df00ff017b82 */ /* 0x000fe20000000800 */
[----:B------:R-:W0:Y:S07]  /*0010*/  S2R R0, SR_TID.Y ;  /* 0x0000000000007919 */ /* 0x000e2e0000002200 */
[----:B------:R-:W1:Y:S01]  /*0020*/  LDC R4, c[0x0][0x360] ;  /* 0x0000d800ff047b82 */ /* 0x000e620000000800 */
[----:B------:R-:W2:Y:S01]  /*0030*/  LDCU UR7, c[0x0][0x390] ;  /* 0x00007200ff0777ac */ /* 0x000ea20008000800 */
[----:B------:R-:W1:Y:S01]  /*0040*/  S2R R3, SR_TID.X ;  /* 0x0000000000037919 */ /* 0x000e620000002100 */
[----:B------:R-:W-:-:S05]  /*0050*/  UMOV UR4, 0x1 ;  /* 0x0000000100047882 */ /* 0x000fca0000000000 */
[----:B------:R-:W0:Y:S08]  /*0060*/  S2UR UR6, SR_CTAID.Y ;  /* 0x00000000000679c3 */ /* 0x000e300000002600 */
[----:B------:R-:W0:Y:S01]  /*0070*/  LDC R5, c[0x0][0x364] ;  /* 0x0000d900ff057b82 */ /* 0x000e220000000800 */
[----:B--2---:R-:W-:-:S07]  /*0080*/  USHF.L.U32 UR4, UR4, UR7, URZ ;  /* 0x0000000704047299 */ /* 0x004fce00080006ff */
[----:B------:R-:W1:Y:S01]  /*0090*/  S2UR UR5, SR_CTAID.X ;  /* 0x00000000000579c3 */ /* 0x000e620000002500 */
[----:B0-----:R-:W-:-:S05]  /*00a0*/  IMAD R5, R5, UR6, R0 ;  /* 0x0000000605057c24 */ /* 0x001fca000f8e0200 */
[----:B------:R-:W-:Y:S01]  /*00b0*/  ISETP.GE.U32.AND P0, PT, R5, UR4, PT ;  /* 0x0000000405007c0c */ /* 0x000fe2000bf06070 */
[----:B-1----:R-:W-:-:S05]  /*00c0*/  IMAD R4, R4, UR5, R3 ;  /* 0x0000000504047c24 */ /* 0x002fca000f8e0203 */
[----:B------:R-:W-:-:S13]  /*00d0*/  ISETP.GE.OR P0, PT, R4, UR4, P0 ;  /* 0x0000000404007c0c */ /* 0x000fda0008706670 */
[----:B------:R-:W-:Y:S05]  /*00e0*/  @P0 EXIT ;  /* 0x000000000000094d */ /* 0x000fea0003800000 */
[----:B------:R-:W-:Y:S01]  /*00f0*/  LOP3.LUT R0, R5, R4, RZ, 0x30, !PT ;  /* 0x0000000405007212 */ /* 0x000fe200078e30ff */
[----:B------:R-:W0:Y:S01]  /*0100*/  LDCU UR6, c[0x0][0x394] ;  /* 0x00007280ff0677ac */ /* 0x000e220008000800 */
[----:B------:R-:W1:Y:S02]  /*0110*/  LDC.64 R2, c[0x0][0x380] ;  /* 0x0000e000ff027b82 */ /* 0x000e640000000a00 */
[----:B------:R-:W-:Y:S01]  /*0120*/  SHF.R.U32.HI R0, RZ, 0x1, R0 ;  /* 0x00000001ff007819 */ /* 0x000fe20000011600 */
[----:B------:R-:W2:Y:S03]  /*0130*/  LDCU.64 UR4, c[0x0][0x358] ;  /* 0x00006b00ff0477ac */ /* 0x000ea60008000a00 */
[----:B------:R-:W-:-:S04]  /*0140*/  LOP3.LUT R0, R0, R5, R4, 0xb4, !PT ;  /* 0x0000000500007212 */ /* 0x000fc800078eb404 */
[----:B------:R-:W-:-:S04]  /*0150*/  SHF.R.U32.HI R7, RZ, 0x2, R0 ;  /* 0x00000002ff077819 */ /* 0x000fc80000011600 */
[----:B------:R-:W-:Y:S02]  /*0160*/  LOP3.LUT R7, R7, 0x11111111, R0, 0x48, !PT ;  /* 0x1111111107077812 */ /* 0x000fe400078e4800 */
[----:B------:R-:W-:Y:S02]  /*0170*/  SHF.L.U32 R0, R4, UR7, RZ ;  /* 0x0000000704007c19 */ /* 0x000fe400080006ff */
[----:B0-----:R-:W-:Y:S01]  /*0180*/  ISETP.NE.AND P0, PT, RZ, UR6, PT ;  /* 0x00000006ff007c0c */ /* 0x001fe2000bf05270 */
[----:B------:R-:W-:Y:S01]  /*0190*/  IMAD R7, R7, 0x11111111, RZ ;  /* 0x1111111107077824 */ /* 0x000fe200078e02ff */
[----:B------:R-:W-:-:S04]  /*01a0*/  LOP3.LUT R9, R0, R5, RZ, 0xfc, !PT ;  /* 0x0000000500097212 */ /* 0x000fc800078efcff */
[----:B------:R-:W-:-:S04]  /*01b0*/  SHF.R.U32.HI R7, RZ, 0x1c, R7 ;  /* 0x0000001cff077819 */ /* 0x000fc80000011607 */
[----:B------:R-:W-:-:S05]  /*01c0*/  LOP3.LUT R0, R7, 0x1, RZ, 0xc0, !PT ;  /* 0x0000000107007812 */ /* 0x000fca00078ec0ff */
[----:B------:R-:W-:-:S04]  /*01d0*/  IMAD R0, R9, 0x2, R0 ;  /* 0x0000000209007824 */ /* 0x000fc800078e0200 */
[----:B-1----:R-:W-:-:S06]  /*01e0*/  @!P0 IMAD.WIDE.U32 R2, R0, 0x8, R2 ;  /* 0x0000000800028825 */ /* 0x002fcc00078e0002 */
[----:B--2---:R-:W2:Y:S01]  /*01f0*/  @!P0 LDG.E.64 R2, desc[UR4][R2.64] ;  /* 0x0000000402028981 */ /* 0x004ea2000c1e1b00 */
[C---:B------:R-:W-:Y:S02]  /*0200*/  IMAD.SHL.U32 R6, R5.reuse, 0x2, RZ ;  /* 0x0000000205067824 */ /* 0x040fe400078e00ff */
[C---:B------:R-:W-:Y:S02]  /*0210*/  IMAD.SHL.U32 R8, R5.reuse, 0x4, RZ ;  /* 0x0000000405087824 */ /* 0x040fe400078e00ff */
[----:B------:R-:W-:Y:S01]  /*0220*/  IMAD.SHL.U32 R9, R5, 0x8, RZ ;  /* 0x0000000805097824 */ /* 0x000fe200078e00ff */
[----:B------:R-:W-:Y:S01]  /*0230*/  LOP3.LUT R7, R6, 0x2, RZ, 0xc0, !PT ;  /* 0x0000000206077812 */ /* 0x000fe200078ec0ff */
[----:B------:R-:W-:-:S03]  /*0240*/  IMAD.SHL.U32 R6, R4, 0x2, RZ ;  /* 0x0000000204067824 */ /* 0x000fc600078e00ff */
[----:B------:R-:W-:-:S04]  /*0250*/  LOP3.LUT R7, R7, 0x1, R4, 0xf8, !PT ;  /* 0x0000000107077812 */ /* 0x000fc800078ef804 */
[----:B------:R-:W-:-:S04]  /*0260*/  LOP3.LUT R7, R7, 0x8, R8, 0xf8, !PT ;  /* 0x0000000807077812 */ /* 0x000fc800078ef808 */
[----:B------:R-:W-:Y:S01]  /*0270*/  LOP3.LUT R6, R7, 0x4, R6, 0xf8, !PT ;  /* 0x0000000407067812 */ /* 0x000fe200078ef806 */
[----:B------:R-:W-:-:S03]  /*0280*/  IMAD.SHL.U32 R7, R4, 0x4, RZ ;  /* 0x0000000404077824 */ /* 0x000fc600078e00ff */
        /* <DEDUP_REMOVED lines=45> */
[C---:B------:R-:W-:Y:S02]  /*0560*/  IMAD.SHL.U32 R9, R5.reuse, 0x8000, RZ ;  /* 0x0000800005097824 */ /* 0x040fe400078e00ff */
[----:B------:R-:W-:Y:S01]  /*0570*/  IMAD.U32 R5, R5, 0x10000, RZ ;  /* 0x0001000005057824 */ /* 0x000fe200078e00ff */
[----:B------:R-:W-:Y:S02]  /*0580*/  LOP3.LUT R8, R6, 0x4000000, R7, 0xf8, !PT ;  /* 0x0400000006087812 */ /* 0x000fe400078ef807 */
[----:B------:R-:W0:Y:S02]  /*0590*/  LDC.64 R6, c[0x0][0x388] ;  /* 0x0000e200ff067b82 */ /* 0x000e240000000a00 */
[----:B------:R-:W-:Y:S01]  /*05a0*/  LOP3.LUT R9, R8, 0x20000000, R9, 0xf8, !PT ;  /* 0x2000000008097812 */ /* 0x000fe200078ef809 */
[C---:B------:R-:W-:Y:S02]  /*05b0*/  IMAD.SHL.U32 R8, R4.reuse, 0x4000, RZ ;  /* 0x0000400004087824 */ /* 0x040fe400078e00ff */
[----:B------:R-:W-:-:S03]  /*05c0*/  IMAD.SHL.U32 R4, R4, 0x8000, RZ ;  /* 0x0000800004047824 */ /* 0x000fc600078e00ff */
[----:B------:R-:W-:-:S04]  /*05d0*/  LOP3.LUT R8, R9, 0x10000000, R8, 0xf8, !PT ;  /* 0x1000000009087812 */ /* 0x000fc800078ef808 */
[----:B------:R-:W-:-:S04]  /*05e0*/  LOP3.LUT R5, R8, 0x80000000, R5, 0xf8, !PT ;  /* 0x8000000008057812 */ /* 0x000fc800078ef805 */
[----:B------:R-:W-:-:S05]  /*05f0*/  LOP3.LUT R9, R5, 0x40000000, R4, 0xf8, !PT ;  /* 0x4000000005097812 */ /* 0x000fca00078ef804 */
[----:B0-----:R-:W-:-:S05]  /*0600*/  @!P0 IMAD.WIDE.U32 R4, R9, 0x8, R6 ;  /* 0x0000000809048825 */ /* 0x001fca00078e0006 */
[----:B--2---:R0:W-:Y:S01]  /*0610*/  @!P0 STG.E.64 desc[UR4][R4.64], R2 ;  /* 0x0000000204008986 */ /* 0x0041e2000c101b04 */
[----:B------:R-:W-:Y:S05]  /*0620*/  @!P0 EXIT ;  /* 0x000000000000894d */ /* 0x000fea0003800000 */
[----:B0-----:R-:W0:Y:S08]  /*0630*/  LDC.64 R2, c[0x0][0x388] ;  /* 0x0000e200ff027b82 */ /* 0x001e300000000a00 */
[----:B------:R-:W1:Y:S01]  /*0640*/  LDC.64 R4, c[0x0][0x380] ;  /* 0x0000e000ff047b82 */ /* 0x000e620000000a00 */
[----:B0-----:R-:W-:-:S06]  /*0650*/  IMAD.WIDE.U32 R2, R9, 0x8, R2 ;  /* 0x0000000809027825 */ /* 0x001fcc00078e0002 */
[----:B------:R-:W2:Y:S01]  /*0660*/  LDG.E.64 R2, desc[UR4][R2.64] ;  /* 0x0000000402027981 */ /* 0x000ea2000c1e1b00 */
[----:B-1----:R-:W-:-:S05]  /*0670*/  IMAD.WIDE.U32 R4, R0, 0x8, R4 ;  /* 0x0000000800047825 */ /* 0x002fca00078e0004 */
[----:B--2---:R-:W-:Y:S01]  /*0680*/  STG.E.64 desc[UR4][R4.64], R2 ;  /* 0x0000000204007986 */ /* 0x004fe2000c101b04 */
[----:B------:R-:W-:Y:S05]  /*0690*/  EXIT ;  /* 0x000000000000794d */ /* 0x000fea0003800000 */
.L_x_12:
        /* <DEDUP_REMOVED lines=14> */
.L_x_19:


//--------------------- .text._Z18bit_to_pauli_basisPdjj --------------------------
	.section	.text._Z18bit_to_pauli_basisPdjj,"ax",@progbits
	.align	128
        .global         _Z18bit_to_pauli_basisPdjj
        .type           _Z18bit_to_pauli_basisPdjj,@function
        .size           _Z18bit_to_pauli_basisPdjj,(.L_x_20 - _Z18bit_to_pauli_basisPdjj)
        .other          _Z18bit_to_pauli_basisPdjj,@"STO_CUDA_ENTRY STV_DEFAULT"
_Z18bit_to_pauli_basisPdjj:
.text._Z18bit_to_pauli_basisPdjj:
        /* <DEDUP_REMOVED lines=15> */
[----:B------:R-:W0:Y:S01]  /*00f0*/  LDCU UR6, c[0x0][0x388] ;  /* 0x00007100ff0677ac */ /* 0x000e220008000800 */
[----:B------:R-:W1:Y:S01]  /*0100*/  LDC.64 R4, c[0x0][0x380] ;  /* 0x0000e000ff047b82 */ /* 0x000e620000000a00 */
[----:B------:R-:W2:Y:S01]  /*0110*/  LDCU.64 UR4, c[0x0][0x358] ;  /* 0x00006b00ff0477ac */ /* 0x000ea20008000a00 */
[C---:B0-----:R-:W-:Y:S02]  /*0120*/  LOP3.LUT R2, R0.reuse, UR6, RZ, 0xfc, !PT ;  /* 0x0000000600027c12 */ /* 0x041fe4000f8efcff */
[----:B------:R-:W-:Y:S02]  /*0130*/  LOP3.LUT R6, R0, UR6, RZ, 0x30, !PT ;  /* 0x0000000600067c12 */ /* 0x000fe4000f8e30ff */
[----:B------:R-:W-:Y:S02]  /*0140*/  SHF.L.U32 R3, R2, UR7, RZ ;  /* 0x0000000702037c19 */ /* 0x000fe400080006ff */
[----:B------:R-:W-:Y:S02]  /*0150*/  SHF.L.U32 R7, R6, UR7, RZ ;  /* 0x0000000706077c19 */ /* 0x000fe400080006ff */
[----:B------:R-:W-:-:S02]  /*0160*/  LOP3.LUT P0, RZ, R0, UR6, RZ, 0xc0, !PT ;  /* 0x0000000600ff7c12 */ /* 0x000fc4000f80c0ff */
[C---:B------:R-:W-:Y:S02]  /*0170*/  LOP3.LUT P1, RZ, R14.reuse, UR6, RZ, 0xc, !PT ;  /* 0x000000060eff7c12 */ /* 0x040fe4000f820cff */
[----:B------:R-:W-:Y:S02]  /*0180*/  LOP3.LUT R3, R3, UR6, R14, 0xf2, !PT ;  /* 0x0000000603037c12 */ /* 0x000fe4000f8ef20e */
[----:B------:R-:W-:Y:S02]  /*0190*/  LOP3.LUT R7, R14, UR6, R7, 0xfe, !PT ;  /* 0x000000060e077c12 */ /* 0x000fe4000f8efe07 */
[----:B------:R-:W-:Y:S01]  /*01a0*/  PLOP3.LUT P0, PT, P0, P1, PT, 0x2f, 0xf2 ;  /* 0x0000000000f2781c */ /* 0x000fe20000702577 */
[----:B------:R-:W-:Y:S02]  /*01b0*/  IMAD.SHL.U32 R3, R3, 0x2, RZ ;  /* 0x0000000203037824 */ /* 0x000fe400078e00ff */
[----:B------:R-:W-:Y:S02]  /*01c0*/  IMAD.SHL.U32 R7, R7, 0x2, RZ ;  /* 0x0000000207077824 */ /* 0x000fe400078e00ff */
[----:B-1----:R-:W-:-:S04]  /*01d0*/  IMAD.WIDE R2, R3, 0x8, R4 ;  /* 0x0000000803027825 */ /* 0x002fc800078e0204 */
[----:B------:R-:W-:-:S04]  /*01e0*/  IMAD.WIDE R4, R7, 0x8, R4 ;  /* 0x0000000807047825 */ /* 0x000fc800078e0204 */
[----:B--2---:R-:W2:Y:S04]  /*01f0*/  @!P0 LDG.E.64 R6, desc[UR4][R2.64] ;  /* 0x0000000402068981 */ /* 0x004ea8000c1e1b00 */
[----:B------:R-:W2:Y:S01]  /*0200*/  @!P0 LDG.E.64 R8, desc[UR4][R4.64] ;  /* 0x0000000404088981 */ /* 0x000ea2000c1e1b00 */
[----:B------:R-:W-:Y:S01]  /*0210*/  LOP3.LUT P1, RZ, R0, UR6, RZ, 0xc, !PT ;  /* 0x0000000600ff7c12 */ /* 0x000fe2000f820cff */
[----:B------:R-:W-:Y:S01]  /*0220*/  @!P0 IMAD.MOV.U32 R12, RZ, RZ, 0x667f3bcd ;  /* 0x667f3bcdff0c8424 */ /* 0x000fe200078e00ff */
[----:B------:R-:W-:Y:S01]  /*0230*/  LOP3.LUT P2, RZ, R14, UR6, RZ, 0xc0, !PT ;  /* 0x000000060eff7c12 */ /* 0x000fe2000f84c0ff */
[----:B------:R-:W-:-:S03]  /*0240*/  @!P0 IMAD.MOV.U32 R13, RZ, RZ, 0x3fe6a09e ;  /* 0x3fe6a09eff0d8424 */ /* 0x000fc600078e00ff */
[----:B------:R-:W-:Y:S01]  /*0250*/  PLOP3.LUT P1, PT, P1, P2, PT, 0x2f, 0xf2 ;  /* 0x0000000000f2781c */ /* 0x000fe20000f24577 */
[C-C-:B--2---:R-:W-:Y:S02]  /*0260*/  @!P0 DADD R10, R6.reuse, R8.reuse ;  /* 0x00000000060a8229 */ /* 0x144fe40000000008 */
[----:B------:R-:W-:-:S06]  /*0270*/  @!P0 DADD R6, R6, -R8 ;  /* 0x0000000006068229 */ /* 0x000fcc0000000808 */
[-C--:B------:R-:W-:Y:S02]  /*0280*/  @!P0 DMUL R10, R10, R12.reuse ;  /* 0x0000000c0a0a8228 */ /* 0x080fe40000000000 */
[----:B------:R-:W-:-:S05]  /*0290*/  @!P0 DMUL R6, R6, R12 ;  /* 0x0000000c06068228 */ /* 0x000fca0000000000 */
[----:B------:R0:W-:Y:S04]  /*02a0*/  @!P0 STG.E.64 desc[UR4][R2.64], R10 ;  /* 0x0000000a02008986 */ /* 0x0001e8000c101b04 */
[----:B------:R0:W-:Y:S01]  /*02b0*/  @!P0 STG.E.64 desc[UR4][R4.64], R6 ;  /* 0x0000000604008986 */ /* 0x0001e2000c101b04 */
[----:B------:R-:W-:Y:S05]  /*02c0*/  @P1 EXIT ;  /* 0x000000000000194d */ /* 0x000fea0003800000 */
[----:B0-----:R-:W2:Y:S04]  /*02d0*/  LDG.E.64 R6, desc[UR4][R2.64+0x8] ;  /* 0x0000080402067981 */ /* 0x001ea8000c1e1b00 */
[----:B------:R-:W2:Y:S01]  /*02e0*/  LDG.E.64 R8, desc[UR4][R4.64+0x8] ;  /* 0x0000080404087981 */ /* 0x000ea2000c1e1b00 */
[----:B------:R-:W-:Y:S01]  /*02f0*/  UMOV UR6, 0x667f3bcd ;  /* 0x667f3bcd00067882 */ /* 0x000fe20000000000 */
[----:B------:R-:W-:Y:S01]  /*0300*/  UMOV UR7, 0x3fe6a09e ;  /* 0x3fe6a09e00077882 */ /* 0x000fe20000000000 */
[C-C-:B--2---:R-:W-:Y:S02]  /*0310*/  DADD R10, R6.reuse, R8.reuse ;  /* 0x00000000060a7229 */ /* 0x144fe40000000008 */
[----:B------:R-:W-:-:S06]  /*0320*/  DADD R6, R6, -R8 ;  /* 0x0000000006067229 */ /* 0x000fcc0000000808 */
[----:B------:R-:W-:Y:S02]  /*0330*/  DMUL R10, R10, UR6 ;  /* 0x000000060a0a7c28 */ /* 0x000fe40008000000 */
[----:B------:R-:W-:-:S05]  /*0340*/  DMUL R6, R6, UR6 ;  /* 0x0000000606067c28 */ /* 0x000fca0008000000 */
[----:B------:R-:W-:Y:S04]  /*0350*/  STG.E.64 desc[UR4][R2.64+0x8], R10 ;  /* 0x0000080a02007986 */ /* 0x000fe8000c101b04 */
[----:B------:R-:W-:Y:S01]  /*0360*/  STG.E.64 desc[UR4][R4.64+0x8], R6 ;  /* 0x0000080604007986 */ /* 0x000fe2000c101b04 */
[----:B------:R-:W-:Y:S05]  /*0370*/  EXIT ;  /* 0x000000000000794d */ /* 0x000fea0003800000 */
.L_x_13:
        /* <DEDUP_REMOVED lines=16> */
.L_x_20:


//--------------------- .nv.shared._Z5tracePdi    --------------------------
	.section	.nv.shared._Z5tracePdi,"aw",@nobits
	.sectionflags	@""
	.align	16
	.zero		1024


//--------------------- .nv.shared.reserved.0     --------------------------
	.section	.nv.shared.reserved.0,"aw",@nobits
	.weak		__nv_reservedSMEM_offset_0_alias
	.size		__nv_reservedSMEM_offset_0_alias, 0, 64
	.other		__nv_reservedSMEM_offset_0_alias,@"STO_CUDA_RESERVED_SHARED STV_DEFAULT"
__nv_reservedSMEM_offset_0_alias:
	.zero		0
	.zero		64


//--------------------- .nv.shared._Z8get_diagPdS_j --------------------------
	.section	.nv.shared._Z8get_diagPdS_j,"aw",@nobits
	.sectionflags	@""
	.align	16
	.zero		1024


//--------------------- .nv.shared._Z9dm_reducePdjS_S_j --------------------------
	.section	.nv.shared._Z9dm_reducePdjS_S_j,"aw",@nobits
	.sectionflags	@""
	.align	16
	.zero		1024


//--------------------- .nv.shared._Z16single_qubit_ptmPdS_jj --------------------------
	.section	.nv.shared._Z16single_qubit_ptmPdS_jj,"aw",@nobits
	.sectionflags	@""
	.align	16
	.zero		1024


//--------------------- .nv.shared._Z6cphasePdjjj --------------------------
	.section	.nv.shared._Z6cphasePdjjj,"aw",@nobits
	.sectionflags	@""
	.align	16
	.zero		1024


//--------------------- .nv.shared._Z15pauli_reshufflePdS_jj --------------------------
	.section	.nv.shared._Z15pauli_reshufflePdS_jj,"aw",@nobits
	.sectionflags	@""
	.align	16
	.zero		1024


//--------------------- .nv.shared._Z18bit_to_pauli_basisPdjj --------------------------
	.section	.nv.shared._Z18bit_to_pauli_basisPdjj,"aw",@nobits
	.sectionflags	@""
	.align	16
	.zero		1024


//--------------------- .nv.constant0._Z5tracePdi --------------------------
	.section	.nv.constant0._Z5tracePdi,"a",@progbits
	.sectionflags	@""
	.align	4
.nv.constant0._Z5tracePdi:
	.zero		908


//--------------------- .nv.constant0._Z8get_diagPdS_j --------------------------
	.section	.nv.constant0._Z8get_diagPdS_j,"a",@progbits
	.sectionflags	@""
	.align	4
.nv.constant0._Z8get_diagPdS_j:
	.zero		916


//--------------------- .nv.constant0._Z9dm_reducePdjS_S_j --------------------------
	.section	.nv.constant0._Z9dm_reducePdjS_S_j,"a",@progbits
	.sectionflags	@""
	.align	4
.nv.constant0._Z9dm_reducePdjS_S_j:
	.zero		932


//--------------------- .nv.constant0._Z16single_qubit_ptmPdS_jj --------------------------
	.section	.nv.constant0._Z16single_qubit_ptmPdS_jj,"a",@progbits
	.sectionflags	@""
	.align	4
.nv.constant0._Z16single_qubit_ptmPdS_jj:
	.zero		920


//--------------------- .nv.constant0._Z6cphasePdjjj --------------------------
	.section	.nv.constant0._Z6cphasePdjjj,"a",@progbits
	.sectionflags	@""
	.align	4
.nv.constant0._Z6cphasePdjjj:
	.zero		916


//--------------------- .nv.constant0._Z15pauli_reshufflePdS_jj --------------------------
	.section	.nv.constant0._Z15pauli_reshufflePdS_jj,"a",@progbits
	.sectionflags	@""
	.align	4
.nv.constant0._Z15pauli_reshufflePdS_jj:
	.zero		920


//--------------------- .nv.constant0._Z18bit_to_pauli_basisPdjj --------------------------
	.section	.nv.constant0._Z18bit_to_pauli_basisPdjj,"a",@progbits
	.sectionflags	@""
	.align	4
.nv.constant0._Z18bit_to_pauli_basisPdjj:
	.zero		912


//--------------------- SYMBOLS --------------------------

	.type		.nv.reservedSmem.offset0,@object
	.size		.nv.reservedSmem.offset0,0x4
	.type		.nv.reservedSmem.cap,@object
	.size		.nv.reservedSmem.cap,0x4
